//
// Generated by NVIDIA NVVM Compiler
//
// Compiler Build ID: CL-36424714
// Cuda compilation tools, release 13.0, V13.0.88
// Based on NVVM 20.0.0
//

.version 9.0
.target sm_100
.address_size 64

	// .globl	_Z16tanh_impl_KernelPdS_i
.func  (.param .b64 func_retval0) __internal_accurate_pow
(
	.param .b64 __internal_accurate_pow_param_0
)
;

.visible .entry _Z16tanh_impl_KernelPdS_i(
	.param .u64 .ptr .align 1 _Z16tanh_impl_KernelPdS_i_param_0,
	.param .u64 .ptr .align 1 _Z16tanh_impl_KernelPdS_i_param_1,
	.param .u32 _Z16tanh_impl_KernelPdS_i_param_2
)
{
	.reg .pred 	%p<28>;
	.reg .b32 	%r<27>;
	.reg .b64 	%rd<15>;
	.reg .b64 	%fd<64>;

	ld.param.u64 	%rd1, [_Z16tanh_impl_KernelPdS_i_param_0];
	ld.param.u64 	%rd2, [_Z16tanh_impl_KernelPdS_i_param_1];
	ld.param.u32 	%r7, [_Z16tanh_impl_KernelPdS_i_param_2];
	mov.u32 	%r8, %tid.x;
	mov.u32 	%r9, %ctaid.x;
	mov.u32 	%r10, %ntid.x;
	mad.lo.s32 	%r1, %r9, %r10, %r8;
	setp.ge.s32 	%p1, %r1, %r7;
	@%p1 bra 	$L__BB0_22;
	cvta.to.global.u64 	%rd3, %rd1;
	mul.wide.s32 	%rd4, %r1, 8;
	add.s64 	%rd5, %rd3, %rd4;
	ld.global.f64 	%fd1, [%rd5];
	mul.f64 	%fd20, %fd1, 0dC000000000000000;
	mov.f64 	%fd21, 0d4005BF0A8B145769;
	{
	.reg .b32 %temp; 
	mov.b64 	{%temp, %r2}, %fd21;
	}
	{
	.reg .b32 %temp; 
	mov.b64 	{%temp, %r3}, %fd20;
	}
	shr.u32 	%r11, %r3, 20;
	and.b32  	%r12, %r11, 2047;
	add.s32 	%r13, %r12, -1012;
	mov.b64 	%rd6, %fd20;
	shl.b64 	%rd7, %rd6, %r13;
	setp.eq.s64 	%p2, %rd7, -9223372036854775808;
	{ // callseq 0, 0
	.param .b64 param0;
	st.param.f64 	[param0], %fd20;
	.param .b64 retval0;
	call.uni (retval0), 
	__internal_accurate_pow, 
	(
	param0
	);
	ld.param.f64 	%fd22, [retval0];
	} // callseq 0
	setp.lt.s32 	%p3, %r2, 0;
	neg.f64 	%fd24, %fd22;
	selp.f64 	%fd25, %fd24, %fd22, %p2;
	selp.f64 	%fd26, %fd25, %fd22, %p3;
	cvt.rzi.f64.f64 	%fd27, %fd20;
	setp.neu.f64 	%p4, %fd20, %fd27;
	selp.f64 	%fd29, 0dFFF8000000000000, %fd26, %p4;
	selp.f64 	%fd62, %fd29, %fd26, %p3;
	add.f64 	%fd30, %fd20, 0d4005BF0A8B145769;
	{
	.reg .b32 %temp; 
	mov.b64 	{%temp, %r14}, %fd30;
	}
	and.b32  	%r4, %r14, 2146435072;
	setp.ne.s32 	%p5, %r4, 2146435072;
	mov.f64 	%fd60, %fd62;
	@%p5 bra 	$L__BB0_6;
	setp.num.f64 	%p6, %fd20, %fd20;
	@%p6 bra 	$L__BB0_4;
	mov.f64 	%fd32, 0d4005BF0A8B145769;
	add.rn.f64 	%fd60, %fd32, %fd20;
	bra.uni 	$L__BB0_6;
$L__BB0_4:
	abs.f64 	%fd31, %fd20;
	setp.neu.f64 	%p7, %fd31, 0d7FF0000000000000;
	mov.f64 	%fd60, %fd62;
	@%p7 bra 	$L__BB0_6;
	setp.lt.s32 	%p8, %r3, 0;
	selp.b32 	%r15, 0, 2146435072, %p8;
	mov.b32 	%r16, 0;
	mov.b64 	%fd60, {%r16, %r15};
$L__BB0_6:
	setp.lt.s32 	%p9, %r2, 0;
	neg.f64 	%fd33, %fd1;
	{
	.reg .b32 %temp; 
	mov.b64 	{%temp, %r5}, %fd33;
	}
	shr.u32 	%r17, %r5, 20;
	and.b32  	%r18, %r17, 2047;
	add.s32 	%r19, %r18, -1012;
	mov.b64 	%rd9, %fd33;
	shl.b64 	%rd10, %rd9, %r19;
	setp.eq.s64 	%p10, %rd10, -9223372036854775808;
	{ // callseq 1, 0
	.param .b64 param0;
	st.param.f64 	[param0], %fd33;
	.param .b64 retval0;
	call.uni (retval0), 
	__internal_accurate_pow, 
	(
	param0
	);
	ld.param.f64 	%fd34, [retval0];
	} // callseq 1
	neg.f64 	%fd36, %fd34;
	selp.f64 	%fd37, %fd36, %fd34, %p10;
	selp.f64 	%fd38, %fd37, %fd34, %p9;
	cvt.rzi.f64.f64 	%fd39, %fd33;
	setp.neu.f64 	%p11, %fd39, %fd33;
	selp.f64 	%fd41, 0dFFF8000000000000, %fd38, %p11;
	selp.f64 	%fd63, %fd41, %fd38, %p9;
	mov.f64 	%fd42, 0d4005BF0A8B145769;
	sub.f64 	%fd43, %fd42, %fd1;
	{
	.reg .b32 %temp; 
	mov.b64 	{%temp, %r20}, %fd43;
	}
	and.b32  	%r6, %r20, 2146435072;
	setp.ne.s32 	%p12, %r6, 2146435072;
	mov.f64 	%fd61, %fd63;
	@%p12 bra 	$L__BB0_11;
	setp.num.f64 	%p13, %fd1, %fd1;
	@%p13 bra 	$L__BB0_9;
	mov.f64 	%fd45, 0d4005BF0A8B145769;
	add.rn.f64 	%fd61, %fd45, %fd33;
	bra.uni 	$L__BB0_11;
$L__BB0_9:
	abs.f64 	%fd44, %fd1;
	setp.neu.f64 	%p14, %fd44, 0d7FF0000000000000;
	mov.f64 	%fd61, %fd63;
	@%p14 bra 	$L__BB0_11;
	setp.lt.s32 	%p15, %r5, 0;
	selp.b32 	%r21, 0, 2146435072, %p15;
	mov.b32 	%r22, 0;
	mov.b64 	%fd61, {%r22, %r21};
$L__BB0_11:
	setp.ne.s32 	%p16, %r4, 2146435072;
	setp.eq.f64 	%p17, %fd1, 0d0000000000000000;
	add.f64 	%fd46, %fd61, %fd61;
	selp.f64 	%fd47, 0d4000000000000000, %fd46, %p17;
	mov.f64 	%fd48, 0d3FF0000000000000;
	sub.f64 	%fd49, %fd48, %fd60;
	setp.eq.f64 	%p18, %fd20, 0d0000000000000000;
	selp.f64 	%fd50, 0d0000000000000000, %fd49, %p18;
	div.rn.f64 	%fd12, %fd50, %fd47;
	@%p16 bra 	$L__BB0_16;
	setp.num.f64 	%p19, %fd20, %fd20;
	@%p19 bra 	$L__BB0_14;
	mov.f64 	%fd52, 0d4005BF0A8B145769;
	add.rn.f64 	%fd62, %fd52, %fd20;
	bra.uni 	$L__BB0_16;
$L__BB0_14:
	abs.f64 	%fd51, %fd20;
	setp.neu.f64 	%p20, %fd51, 0d7FF0000000000000;
	@%p20 bra 	$L__BB0_16;
	setp.lt.s32 	%p21, %r3, 0;
	selp.b32 	%r23, 0, 2146435072, %p21;
	mov.b32 	%r24, 0;
	mov.b64 	%fd62, {%r24, %r23};
$L__BB0_16:
	setp.ne.s32 	%p22, %r6, 2146435072;
	setp.eq.f64 	%p23, %fd20, 0d0000000000000000;
	add.f64 	%fd53, %fd62, 0d3FF0000000000000;
	selp.f64 	%fd16, 0d4000000000000000, %fd53, %p23;
	@%p22 bra 	$L__BB0_21;
	setp.num.f64 	%p24, %fd1, %fd1;
	@%p24 bra 	$L__BB0_19;
	mov.f64 	%fd55, 0d4005BF0A8B145769;
	add.rn.f64 	%fd63, %fd55, %fd33;
	bra.uni 	$L__BB0_21;
$L__BB0_19:
	abs.f64 	%fd54, %fd1;
	setp.neu.f64 	%p25, %fd54, 0d7FF0000000000000;
	@%p25 bra 	$L__BB0_21;
	setp.lt.s32 	%p26, %r5, 0;
	selp.b32 	%r25, 0, 2146435072, %p26;
	mov.b32 	%r26, 0;
	mov.b64 	%fd63, {%r26, %r25};
$L__BB0_21:
	setp.eq.f64 	%p27, %fd1, 0d0000000000000000;
	add.f64 	%fd56, %fd63, %fd63;
	selp.f64 	%fd57, 0d4000000000000000, %fd56, %p27;
	div.rn.f64 	%fd58, %fd16, %fd57;
	div.rn.f64 	%fd59, %fd12, %fd58;
	cvta.to.global.u64 	%rd12, %rd2;
	add.s64 	%rd14, %rd12, %rd4;
	st.global.f64 	[%rd14], %fd59;
$L__BB0_22:
	ret;

}
.func  (.param .b64 func_retval0) __internal_accurate_pow(
	.param .b64 __internal_accurate_pow_param_0
)
{
	.reg .pred 	%p<8>;
	.reg .b32 	%r<46>;
	.reg .b32 	%f<3>;
	.reg .b64 	%fd<109>;

	ld.param.f64 	%fd10, [__internal_accurate_pow_param_0];
	mov.f64 	%fd11, 0d4005BF0A8B145769;
	{
	.reg .b32 %temp; 
	mov.b64 	{%temp, %r8}, %fd11;
	}
	{
	.reg .b32 %temp; 
	mov.b64 	{%r9, %temp}, %fd11;
	}
	shr.u32 	%r10, %r8, 20;
	setp.lt.u32 	%p1, %r8, 1048576;
	mov.f64 	%fd12, 0d4365BF0A8B145769;
	{
	.reg .b32 %temp; 
	mov.b64 	{%temp, %r11}, %fd12;
	}
	{
	.reg .b32 %temp; 
	mov.b64 	{%r12, %temp}, %fd12;
	}
	shr.u32 	%r13, %r11, 20;
	add.s32 	%r14, %r13, -54;
	selp.b32 	%r15, %r12, %r9, %p1;
	selp.b32 	%r16, %r11, %r8, %p1;
	selp.b32 	%r1, %r14, %r10, %p1;
	add.s32 	%r45, %r1, -1023;
	and.b32  	%r17, %r16, -2146435073;
	or.b32  	%r18, %r17, 1072693248;
	mov.b64 	%fd107, {%r15, %r18};
	setp.lt.u32 	%p2, %r18, 1073127583;
	@%p2 bra 	$L__BB1_2;
	{
	.reg .b32 %temp; 
	mov.b64 	{%r19, %temp}, %fd107;
	}
	{
	.reg .b32 %temp; 
	mov.b64 	{%temp, %r20}, %fd107;
	}
	add.s32 	%r21, %r20, -1048576;
	mov.b64 	%fd107, {%r19, %r21};
	add.s32 	%r45, %r1, -1022;
$L__BB1_2:
	add.f64 	%fd13, %fd107, 0dBFF0000000000000;
	add.f64 	%fd14, %fd107, 0d3FF0000000000000;
	rcp.approx.ftz.f64 	%fd15, %fd14;
	neg.f64 	%fd16, %fd14;
	fma.rn.f64 	%fd17, %fd16, %fd15, 0d3FF0000000000000;
	fma.rn.f64 	%fd18, %fd17, %fd17, %fd17;
	fma.rn.f64 	%fd19, %fd18, %fd15, %fd15;
	mul.f64 	%fd20, %fd13, %fd19;
	fma.rn.f64 	%fd21, %fd13, %fd19, %fd20;
	mul.f64 	%fd22, %fd21, %fd21;
	fma.rn.f64 	%fd23, %fd22, 0d3EB0F5FF7D2CAFE2, 0d3ED0F5D241AD3B5A;
	fma.rn.f64 	%fd24, %fd23, %fd22, 0d3EF3B20A75488A3F;
	fma.rn.f64 	%fd25, %fd24, %fd22, 0d3F1745CDE4FAECD5;
	fma.rn.f64 	%fd26, %fd25, %fd22, 0d3F3C71C7258A578B;
	fma.rn.f64 	%fd27, %fd26, %fd22, 0d3F6249249242B910;
	fma.rn.f64 	%fd28, %fd27, %fd22, 0d3F89999999999DFB;
	sub.f64 	%fd29, %fd13, %fd21;
	add.f64 	%fd30, %fd29, %fd29;
	neg.f64 	%fd31, %fd21;
	fma.rn.f64 	%fd32, %fd31, %fd13, %fd30;
	mul.f64 	%fd33, %fd19, %fd32;
	fma.rn.f64 	%fd34, %fd22, %fd28, 0d3FB5555555555555;
	mov.f64 	%fd35, 0d3FB5555555555555;
	sub.f64 	%fd36, %fd35, %fd34;
	fma.rn.f64 	%fd37, %fd22, %fd28, %fd36;
	add.f64 	%fd38, %fd37, 0dBC46A4CB00B9E7B0;
	add.f64 	%fd39, %fd34, %fd38;
	sub.f64 	%fd40, %fd34, %fd39;
	add.f64 	%fd41, %fd38, %fd40;
	mul.rn.f64 	%fd42, %fd21, %fd21;
	neg.f64 	%fd43, %fd42;
	fma.rn.f64 	%fd44, %fd21, %fd21, %fd43;
	{
	.reg .b32 %temp; 
	mov.b64 	{%r22, %temp}, %fd33;
	}
	{
	.reg .b32 %temp; 
	mov.b64 	{%temp, %r23}, %fd33;
	}
	add.s32 	%r24, %r23, 1048576;
	mov.b64 	%fd45, {%r22, %r24};
	fma.rn.f64 	%fd46, %fd21, %fd45, %fd44;
	mul.rn.f64 	%fd47, %fd42, %fd21;
	neg.f64 	%fd48, %fd47;
	fma.rn.f64 	%fd49, %fd42, %fd21, %fd48;
	fma.rn.f64 	%fd50, %fd42, %fd33, %fd49;
	fma.rn.f64 	%fd51, %fd46, %fd21, %fd50;
	mul.rn.f64 	%fd52, %fd39, %fd47;
	neg.f64 	%fd53, %fd52;
	fma.rn.f64 	%fd54, %fd39, %fd47, %fd53;
	fma.rn.f64 	%fd55, %fd39, %fd51, %fd54;
	fma.rn.f64 	%fd56, %fd41, %fd47, %fd55;
	add.f64 	%fd57, %fd52, %fd56;
	sub.f64 	%fd58, %fd52, %fd57;
	add.f64 	%fd59, %fd56, %fd58;
	add.f64 	%fd60, %fd21, %fd57;
	sub.f64 	%fd61, %fd21, %fd60;
	add.f64 	%fd62, %fd57, %fd61;
	add.f64 	%fd63, %fd59, %fd62;
	add.f64 	%fd64, %fd33, %fd63;
	add.f64 	%fd65, %fd60, %fd64;
	sub.f64 	%fd66, %fd60, %fd65;
	add.f64 	%fd67, %fd64, %fd66;
	xor.b32  	%r25, %r45, -2147483648;
	mov.b32 	%r26, 1127219200;
	mov.b64 	%fd68, {%r25, %r26};
	mov.b32 	%r27, -2147483648;
	mov.b64 	%fd69, {%r27, %r26};
	sub.f64 	%fd70, %fd68, %fd69;
	fma.rn.f64 	%fd71, %fd70, 0d3FE62E42FEFA39EF, %fd65;
	fma.rn.f64 	%fd72, %fd70, 0dBFE62E42FEFA39EF, %fd71;
	sub.f64 	%fd73, %fd72, %fd65;
	sub.f64 	%fd74, %fd67, %fd73;
	fma.rn.f64 	%fd75, %fd70, 0d3C7ABC9E3B39803F, %fd74;
	add.f64 	%fd76, %fd71, %fd75;
	sub.f64 	%fd77, %fd71, %fd76;
	add.f64 	%fd78, %fd75, %fd77;
	{
	.reg .b32 %temp; 
	mov.b64 	{%temp, %r28}, %fd10;
	}
	{
	.reg .b32 %temp; 
	mov.b64 	{%r29, %temp}, %fd10;
	}
	shl.b32 	%r30, %r28, 1;
	setp.gt.u32 	%p3, %r30, -33554433;
	and.b32  	%r31, %r28, -15728641;
	selp.b32 	%r32, %r31, %r28, %p3;
	mov.b64 	%fd79, {%r29, %r32};
	mul.rn.f64 	%fd80, %fd76, %fd79;
	neg.f64 	%fd81, %fd80;
	fma.rn.f64 	%fd82, %fd76, %fd79, %fd81;
	fma.rn.f64 	%fd83, %fd78, %fd79, %fd82;
	add.f64 	%fd4, %fd80, %fd83;
	sub.f64 	%fd84, %fd80, %fd4;
	add.f64 	%fd5, %fd83, %fd84;
	fma.rn.f64 	%fd85, %fd4, 0d3FF71547652B82FE, 0d4338000000000000;
	{
	.reg .b32 %temp; 
	mov.b64 	{%r5, %temp}, %fd85;
	}
	mov.f64 	%fd86, 0dC338000000000000;
	add.rn.f64 	%fd87, %fd85, %fd86;
	fma.rn.f64 	%fd88, %fd87, 0dBFE62E42FEFA39EF, %fd4;
	fma.rn.f64 	%fd89, %fd87, 0dBC7ABC9E3B39803F, %fd88;
	fma.rn.f64 	%fd90, %fd89, 0d3E5ADE1569CE2BDF, 0d3E928AF3FCA213EA;
	fma.rn.f64 	%fd91, %fd90, %fd89, 0d3EC71DEE62401315;
	fma.rn.f64 	%fd92, %fd91, %fd89, 0d3EFA01997C89EB71;
	fma.rn.f64 	%fd93, %fd92, %fd89, 0d3F2A01A014761F65;
	fma.rn.f64 	%fd94, %fd93, %fd89, 0d3F56C16C1852B7AF;
	fma.rn.f64 	%fd95, %fd94, %fd89, 0d3F81111111122322;
	fma.rn.f64 	%fd96, %fd95, %fd89, 0d3FA55555555502A1;
	fma.rn.f64 	%fd97, %fd96, %fd89, 0d3FC5555555555511;
	fma.rn.f64 	%fd98, %fd97, %fd89, 0d3FE000000000000B;
	fma.rn.f64 	%fd99, %fd98, %fd89, 0d3FF0000000000000;
	fma.rn.f64 	%fd100, %fd99, %fd89, 0d3FF0000000000000;
	{
	.reg .b32 %temp; 
	mov.b64 	{%r6, %temp}, %fd100;
	}
	{
	.reg .b32 %temp; 
	mov.b64 	{%temp, %r7}, %fd100;
	}
	shl.b32 	%r33, %r5, 20;
	add.s32 	%r34, %r33, %r7;
	mov.b64 	%fd108, {%r6, %r34};
	{
	.reg .b32 %temp; 
	mov.b64 	{%temp, %r35}, %fd4;
	}
	mov.b32 	%f2, %r35;
	abs.f32 	%f1, %f2;
	setp.lt.f32 	%p4, %f1, 0f4086232B;
	@%p4 bra 	$L__BB1_5;
	setp.lt.f64 	%p5, %fd4, 0d0000000000000000;
	add.f64 	%fd101, %fd4, 0d7FF0000000000000;
	selp.f64 	%fd108, 0d0000000000000000, %fd101, %p5;
	setp.geu.f32 	%p6, %f1, 0f40874800;
	@%p6 bra 	$L__BB1_5;
	shr.u32 	%r36, %r5, 31;
	add.s32 	%r37, %r5, %r36;
	shr.s32 	%r38, %r37, 1;
	shl.b32 	%r39, %r38, 20;
	add.s32 	%r40, %r7, %r39;
	mov.b64 	%fd102, {%r6, %r40};
	sub.s32 	%r41, %r5, %r38;
	shl.b32 	%r42, %r41, 20;
	add.s32 	%r43, %r42, 1072693248;
	mov.b32 	%r44, 0;
	mov.b64 	%fd103, {%r44, %r43};
	mul.f64 	%fd108, %fd103, %fd102;
$L__BB1_5:
	abs.f64 	%fd104, %fd108;
	setp.eq.f64 	%p7, %fd104, 0d7FF0000000000000;
	fma.rn.f64 	%fd105, %fd108, %fd5, %fd108;
	selp.f64 	%fd106, %fd108, %fd105, %p7;
	st.param.f64 	[func_retval0], %fd106;
	ret;

}


// ===== COMPILED SASS (sm_100) =====

	.target	sm_100

	.elftype	@"ET_EXEC"


//--------------------- .note.nv.tkinfo           --------------------------
	.section	.note.nv.tkinfo,"",@"SHT_NOTE"
	.sectionflags	@"SHF_NOTE_NV_TKINFO"
	.tkinfo
        /*0018*/ 	.word	0x00000002
        /*0030*/ 	.string	""
        /*0030*/ 	.string	"ptxas"
        /*0030*/ 	.string	"Cuda compilation tools, release 13.0, V13.0.88"
        /*0030*/ 	.string	"Build cuda_13.0.r13.0/compiler.36424714_0"
        /*0030*/ 	.string	"-arch sm_100 -m 64 "



//--------------------- .note.nv.cuinfo           --------------------------
	.section	.note.nv.cuinfo,"",@"SHT_NOTE"
	.sectionflags	@"SHF_NOTE_NV_CUINFO"
        /*0018*/ 	.short	0x0002
        /*001a*/ 	.short	0x0064
        /*001c*/ 	.short	0x0082
	.zero		2


//--------------------- .nv.info                  --------------------------
	.section	.nv.info,"",@"SHT_CUDA_INFO"
	.align	4


	//----- nvinfo : EIATTR_REGCOUNT
	.align		4
        /*0000*/ 	.byte	0x04, 0x2f
        /*0002*/ 	.short	(.L_1 - .L_0)
	.align		4
.L_0:
        /*0004*/ 	.word	index@(_Z16tanh_impl_KernelPdS_i)
        /*0008*/ 	.word	0x00000025


	//----- nvinfo : EIATTR_FRAME_SIZE
	.align		4
.L_1:
        /*000c*/ 	.byte	0x04, 0x11
        /*000e*/ 	.short	(.L_3 - .L_2)
	.align		4
.L_2:
        /*0010*/ 	.word	index@($_Z16tanh_impl_KernelPdS_i$__internal_accurate_pow)
        /*0014*/ 	.word	0x00000000


	//----- nvinfo : EIATTR_FRAME_SIZE
	.align		4
.L_3:
        /*0018*/ 	.byte	0x04, 0x11
        /*001a*/ 	.short	(.L_5 - .L_4)
	.align		4
.L_4:
        /*001c*/ 	.word	index@($__internal_0_$__cuda_sm20_div_rn_f64_full)
        /*0020*/ 	.word	0x00000000


	//----- nvinfo : EIATTR_FRAME_SIZE
	.align		4
.L_5:
        /*0024*/ 	.byte	0x04, 0x11
        /*0026*/ 	.short	(.L_7 - .L_6)
	.align		4
.L_6:
        /*0028*/ 	.word	index@(_Z16tanh_impl_KernelPdS_i)
        /*002c*/ 	.word	0x00000000


	//----- nvinfo : EIATTR_MIN_STACK_SIZE
	.align		4
.L_7:
        /*0030*/ 	.byte	0x04, 0x12
        /*0032*/ 	.short	(.L_9 - .L_8)
	.align		4
.L_8:
        /*0034*/ 	.word	index@(_Z16tanh_impl_KernelPdS_i)
        /*0038*/ 	.word	0x00000000
.L_9:


//--------------------- .nv.compat                --------------------------
	.section	.nv.compat,"",@"SHT_CUDA_COMPAT_INFO"
	.align	4
        /*0000*/ 	.byte	0x02, 0x09, 0x00, 0x00, 0x02, 0x02, 0x01, 0x00, 0x02, 0x05, 0x05, 0x00, 0x03, 0x07, 0x01, 0x01
        /*0010*/ 	.byte	0x02, 0x03, 0x00, 0x00, 0x02, 0x06, 0x01, 0x00, 0x04, 0x0b, 0x08, 0x00, 0x01, 0x00, 0x00, 0x00
        /*0020*/ 	.byte	0x00, 0x00, 0x00, 0x00


//--------------------- .nv.info._Z16tanh_impl_KernelPdS_i --------------------------
	.section	.nv.info._Z16tanh_impl_KernelPdS_i,"",@"SHT_CUDA_INFO"
	.sectionflags	@""
	.align	4


	//----- nvinfo : EIATTR_CUDA_API_VERSION
	.align		4
        /*0000*/ 	.byte	0x04, 0x37
        /*0002*/ 	.short	(.L_11 - .L_10)
.L_10:
        /*0004*/ 	.word	0x00000082


	//----- nvinfo : EIATTR_KPARAM_INFO
	.align		4
.L_11:
        /*0008*/ 	.byte	0x04, 0x17
        /*000a*/ 	.short	(.L_13 - .L_12)
.L_12:
        /*000c*/ 	.word	0x00000000
        /*0010*/ 	.short	0x0002
        /*0012*/ 	.short	0x0010
        /*0014*/ 	.byte	0x00, 0xf0, 0x11, 0x00


	//----- nvinfo : EIATTR_KPARAM_INFO
	.align		4
.L_13:
        /*0018*/ 	.byte	0x04, 0x17
        /*001a*/ 	.short	(.L_15 - .L_14)
.L_14:
        /*001c*/ 	.word	0x00000000
        /*0020*/ 	.short	0x0001
        /*0022*/ 	.short	0x0008
        /*0024*/ 	.byte	0x00, 0xf5, 0x21, 0x00


	//----- nvinfo : EIATTR_KPARAM_INFO
	.align		4
.L_15:
        /*0028*/ 	.byte	0x04, 0x17
        /*002a*/ 	.short	(.L_17 - .L_16)
.L_16:
        /*002c*/ 	.word	0x00000000
        /*0030*/ 	.short	0x0000
        /*0032*/ 	.short	0x0000
        /*0034*/ 	.byte	0x00, 0xf5, 0x21, 0x00


	//----- nvinfo : EIATTR_SPARSE_MMA_MASK
	.align		4
.L_17:
        /*0038*/ 	.byte	0x03, 0x50
        /*003a*/ 	.short	0x0000


	//----- nvinfo : EIATTR_MAXREG_COUNT
	.align		4
        /*003c*/ 	.byte	0x03, 0x1b
        /*003e*/ 	.short	0x00ff


	//----- nvinfo : EIATTR_MERCURY_ISA_VERSION
	.align		4
        /*0040*/ 	.byte	0x03, 0x5f
        /*0042*/ 	.short	0x0101


	//----- nvinfo : EIATTR_VRC_CTA_INIT_COUNT
	.align		4
        /*0044*/ 	.byte	0x02, 0x4a
	.zero		1
	.zero		1


	//----- nvinfo : EIATTR_EXIT_INSTR_OFFSETS
	.align		4
        /*0048*/ 	.byte	0x04, 0x1c
        /*004a*/ 	.short	(.L_19 - .L_18)


	//   ....[0]....
.L_18:
        /*004c*/ 	.word	0x00000070


	//   ....[1]....
        /*0050*/ 	.word	0x00000b90


	//----- nvinfo : EIATTR_CRS_STACK_SIZE
	.align		4
.L_19:
        /*0054*/ 	.byte	0x04, 0x1e
        /*0056*/ 	.short	(.L_21 - .L_20)
.L_20:
        /*0058*/ 	.word	0x00000000


	//----- nvinfo : EIATTR_CBANK_PARAM_SIZE
	.align		4
.L_21:
        /*005c*/ 	.byte	0x03, 0x19
        /*005e*/ 	.short	0x0014


	//----- nvinfo : EIATTR_PARAM_CBANK
	.align		4
        /*0060*/ 	.byte	0x04, 0x0a
        /*0062*/ 	.short	(.L_23 - .L_22)
	.align		4
.L_22:
        /*0064*/ 	.word	index@(.nv.constant0._Z16tanh_impl_KernelPdS_i)
        /*0068*/ 	.short	0x0380
        /*006a*/ 	.short	0x0014


	//----- nvinfo : EIATTR_SW_WAR
	.align		4
.L_23:
        /*006c*/ 	.byte	0x04, 0x36
        /*006e*/ 	.short	(.L_25 - .L_24)
.L_24:
        /*0070*/ 	.word	0x00000008
.L_25:


//--------------------- .nv.callgraph             --------------------------
	.section	.nv.callgraph,"",@"SHT_CUDA_CALLGRAPH"
	.align	4
	.sectionentsize	8
	.align		4
        /*0000*/ 	.word	0x00000000
	.align		4
        /*0004*/ 	.word	0xffffffff
	.align		4
        /*0008*/ 	.word	0x00000000
	.align		4
        /*000c*/ 	.word	0xfffffffe
	.align		4
        /*0010*/ 	.word	0x00000000
	.align		4
        /*0014*/ 	.word	0xfffffffd
	.align		4
        /*0018*/ 	.word	0x00000000
	.align		4
        /*001c*/ 	.word	0xfffffffc


//--------------------- .text._Z16tanh_impl_KernelPdS_i --------------------------
	.section	.text._Z16tanh_impl_KernelPdS_i,"ax",@progbits
	.align	128
        .global         _Z16tanh_impl_KernelPdS_i
        .type           _Z16tanh_impl_KernelPdS_i,@function
        .size           _Z16tanh_impl_KernelPdS_i,(.L_x_24 - _Z16tanh_impl_KernelPdS_i)
        .other          _Z16tanh_impl_KernelPdS_i,@"STO_CUDA_ENTRY STV_DEFAULT"
_Z16tanh_impl_KernelPdS_i:
.text._Z16tanh_impl_KernelPdS_i:
[----:B------:R-:W-:Y:S01]  /*0000*/  LDC R1, c[0x0][0x37c] ;  /* 0x0000df00ff017b82 */ /* 0x000fe20000000800 */
[----:B------:R-:W0:Y:S07]  /*0010*/  S2R R30, SR_TID.X ;  /* 0x00000000001e7919 */ /* 0x000e2e0000002100 */
[----:B------:R-:W0:Y:S01]  /*0020*/  S2UR UR4, SR_CTAID.X ;  /* 0x00000000000479c3 */ /* 0x000e220000002500 */
[----:B------:R-:W1:Y:S07]  /*0030*/  LDCU UR5, c[0x0][0x390] ;  /* 0x00007200ff0577ac */ /* 0x000e6e0008000800 */
[----:B------:R-:W0:Y:S02]  /*0040*/  LDC R3, c[0x0][0x360] ;  /* 0x0000d800ff037b82 */ /* 0x000e240000000800 */
[----:B0-----:R-:W-:-:S05]  /*0050*/  IMAD R30, R3, UR4, R30 ;  /* 0x00000004031e7c24 */ /* 0x001fca000f8e021e */
[----:B-1----:R-:W-:-:S13]  /*0060*/  ISETP.GE.AND P0, PT, R30, UR5, PT ;  /* 0x000000051e007c0c */ /* 0x002fda000bf06270 */
[----:B------:R-:W-:Y:S05]  /*0070*/  @P0 EXIT ;  /* 0x000000000000094d */ /* 0x000fea0003800000 */
[----:B------:R-:W0:Y:S01]  /*0080*/  LDC.64 R4, c[0x0][0x380] ;  /* 0x0000e000ff047b82 */ /* 0x000e220000000a00 */
[----:B------:R-:W1:Y:S01]  /*0090*/  LDCU.64 UR4, c[0x0][0x358] ;  /* 0x00006b00ff0477ac */ /* 0x000e620008000a00 */
[----:B0-----:R-:W-:-:S06]  /*00a0*/  IMAD.WIDE R4, R30, 0x8, R4 ;  /* 0x000000081e047825 */ /* 0x001fcc00078e0204 */
[----:B-1----:R-:W2:Y:S01]  /*00b0*/  LDG.E.64 R4, desc[UR4][R4.64] ;  /* 0x0000000404047981 */ /* 0x002ea2000c1e1b00 */
[----:B------:R-:W-:Y:S01]  /*00c0*/  BSSY.RECONVERGENT B0, `(.L_x_0) ;  /* 0x0000006000007945 */ /* 0x000fe20003800200 */
[----:B------:R-:W-:Y:S01]  /*00d0*/  MOV R0, 0x120 ;  /* 0x0000012000007802 */ /* 0x000fe20000000f00 */
[----:B--2---:R-:W-:-:S10]  /*00e0*/  DMUL R2, R4, -2 ;  /* 0xc000000004027828 */ /* 0x004fd40000000000 */
[----:B------:R-:W-:Y:S02]  /*00f0*/  IMAD.MOV.U32 R32, RZ, RZ, R2 ;  /* 0x000000ffff207224 */ /* 0x000fe400078e0002 */
[----:B------:R-:W-:-:S07]  /*0100*/  IMAD.MOV.U32 R33, RZ, RZ, R3 ;  /* 0x000000ffff217224 */ /* 0x000fce00078e0003 */
[----:B------:R-:W-:Y:S05]  /*0110*/  CALL.REL.NOINC `($_Z16tanh_impl_KernelPdS_i$__internal_accurate_pow) ;  /* 0x0000001000087944 */ /* 0x000fea0003c00000 */
[----:B------:R-:W-:Y:S05]  /*0120*/  BSYNC.RECONVERGENT B0 ;  /* 0x0000000000007941 */ /* 0x000fea0003800200 */
.L_x_0:
[----:B------:R-:W-:Y:S01]  /*0130*/  UMOV UR6, 0x8b145769 ;  /* 0x8b14576900067882 */ /* 0x000fe20000000000 */
[----:B------:R-:W-:Y:S01]  /*0140*/  UMOV UR7, 0x4005bf0a ;  /* 0x4005bf0a00077882 */ /* 0x000fe20000000000 */
[----:B------:R-:W-:Y:S01]  /*0150*/  IMAD.MOV.U32 R8, RZ, RZ, R14 ;  /* 0x000000ffff087224 */ /* 0x000fe200078e000e */
[----:B------:R-:W-:Y:S01]  /*0160*/  DADD R6, R2, UR6 ;  /* 0x0000000602067e29 */ /* 0x000fe20008000000 */
[----:B------:R-:W-:Y:S01]  /*0170*/  IMAD.MOV.U32 R9, RZ, RZ, R15 ;  /* 0x000000ffff097224 */ /* 0x000fe200078e000f */
[----:B------:R-:W-:Y:S01]  /*0180*/  BSSY.RECONVERGENT B0, `(.L_x_1) ;  /* 0x0000010000007945 */ /* 0x000fe20003800200 */
[----:B------:R-:W-:Y:S02]  /*0190*/  IMAD.MOV.U32 R10, RZ, RZ, R8 ;  /* 0x000000ffff0a7224 */ /* 0x000fe400078e0008 */
[----:B------:R-:W-:-:S05]  /*01a0*/  IMAD.MOV.U32 R11, RZ, RZ, R9 ;  /* 0x000000ffff0b7224 */ /* 0x000fca00078e0009 */
[----:B------:R-:W-:Y:S01]  /*01b0*/  LOP3.LUT R31, R7, 0x7ff00000, RZ, 0xc0, !PT ;  /* 0x7ff00000071f7812 */ /* 0x000fe200078ec0ff */
[----:B------:R-:W-:-:S03]  /*01c0*/  DADD R6, -RZ, -R4 ;  /* 0x00000000ff067229 */ /* 0x000fc60000000904 */
[----:B------:R-:W-:-:S13]  /*01d0*/  ISETP.NE.AND P0, PT, R31, 0x7ff00000, PT ;  /* 0x7ff000001f00780c */ /* 0x000fda0003f05270 */
[----:B------:R-:W-:Y:S05]  /*01e0*/  @P0 BRA `(.L_x_2) ;  /* 0x0000000000240947 */ /* 0x000fea0003800000 */
[----:B------:R-:W-:-:S14]  /*01f0*/  DSETP.NAN.AND P0, PT, R2, R2, PT ;  /* 0x000000020200722a */ /* 0x000fdc0003f08000 */
[----:B------:R-:W-:Y:S01]  /*0200*/  @P0 DADD R10, R2, UR6 ;  /* 0x00000006020a0e29 */ /* 0x000fe20008000000 */
[----:B------:R-:W-:Y:S10]  /*0210*/  @P0 BRA `(.L_x_2) ;  /* 0x0000000000180947 */ /* 0x000ff40003800000 */
[----:B------:R-:W-:Y:S01]  /*0220*/  DSETP.NEU.AND P0, PT, |R2|, +INF , PT ;  /* 0x7ff000000200742a */ /* 0x000fe20003f0d200 */
[----:B------:R-:W-:Y:S02]  /*0230*/  IMAD.MOV.U32 R10, RZ, RZ, R8 ;  /* 0x000000ffff0a7224 */ /* 0x000fe400078e0008 */
[----:B------:R-:W-:-:S11]  /*0240*/  IMAD.MOV.U32 R11, RZ, RZ, R9 ;  /* 0x000000ffff0b7224 */ /* 0x000fd600078e0009 */
[----:B------:R-:W-:Y:S01]  /*0250*/  @!P0 ISETP.GE.AND P1, PT, R3, RZ, PT ;  /* 0x000000ff0300820c */ /* 0x000fe20003f26270 */
[----:B------:R-:W-:-:S03]  /*0260*/  @!P0 IMAD.MOV.U32 R10, RZ, RZ, RZ ;  /* 0x000000ffff0a8224 */ /* 0x000fc600078e00ff */
[----:B------:R-:W-:-:S09]  /*0270*/  @!P0 SEL R11, RZ, 0x7ff00000, !P1 ;  /* 0x7ff00000ff0b8807 */ /* 0x000fd20004800000 */
.L_x_2:
[----:B------:R-:W-:Y:S05]  /*0280*/  BSYNC.RECONVERGENT B0 ;  /* 0x0000000000007941 */ /* 0x000fea0003800200 */
.L_x_1:
[----:B------:R-:W-:Y:S01]  /*0290*/  BSSY.RECONVERGENT B0, `(.L_x_3) ;  /* 0x0000005000007945 */ /* 0x000fe20003800200 */
[----:B------:R-:W-:Y:S01]  /*02a0*/  IMAD.MOV.U32 R32, RZ, RZ, R6 ;  /* 0x000000ffff207224 */ /* 0x000fe200078e0006 */
[----:B------:R-:W-:Y:S01]  /*02b0*/  MOV R0, 0x2e0 ;  /* 0x000002e000007802 */ /* 0x000fe20000000f00 */
[----:B------:R-:W-:-:S07]  /*02c0*/  IMAD.MOV.U32 R33, RZ, RZ, R7 ;  /* 0x000000ffff217224 */ /* 0x000fce00078e0007 */
[----:B------:R-:W-:Y:S05]  /*02d0*/  CALL.REL.NOINC `($_Z16tanh_impl_KernelPdS_i$__internal_accurate_pow) ;  /* 0x0000000c00987944 */ /* 0x000fea0003c00000 */
[----:B------:R-:W-:Y:S05]  /*02e0*/  BSYNC.RECONVERGENT B0 ;  /* 0x0000000000007941 */ /* 0x000fea0003800200 */
.L_x_3:
[----:B------:R-:W-:Y:S01]  /*02f0*/  UMOV UR6, 0x8b145769 ;  /* 0x8b14576900067882 */ /* 0x000fe20000000000 */
[----:B------:R-:W-:Y:S01]  /*0300*/  UMOV UR7, 0x4005bf0a ;  /* 0x4005bf0a00077882 */ /* 0x000fe20000000000 */
[----:B------:R-:W-:Y:S01]  /*0310*/  BSSY.RECONVERGENT B0, `(.L_x_4) ;  /* 0x0000012000007945 */ /* 0x000fe20003800200 */
[----:B------:R-:W-:-:S06]  /*0320*/  DADD R12, -R4, UR6 ;  /* 0x00000006040c7e29 */ /* 0x000fcc0008000100 */
[----:B------:R-:W-:-:S04]  /*0330*/  MOV R12, R14 ;  /* 0x0000000e000c7202 */ /* 0x000fc80000000f00 */
[----:B------:R-:W-:Y:S01]  /*0340*/  LOP3.LUT R0, R13, 0x7ff00000, RZ, 0xc0, !PT ;  /* 0x7ff000000d007812 */ /* 0x000fe200078ec0ff */
[----:B------:R-:W-:Y:S02]  /*0350*/  IMAD.MOV.U32 R13, RZ, RZ, R15 ;  /* 0x000000ffff0d7224 */ /* 0x000fe400078e000f */
[----:B------:R-:W-:Y:S01]  /*0360*/  IMAD.MOV.U32 R14, RZ, RZ, R12 ;  /* 0x000000ffff0e7224 */ /* 0x000fe200078e000c */
[----:B------:R-:W-:Y:S01]  /*0370*/  ISETP.NE.AND P0, PT, R0, 0x7ff00000, PT ;  /* 0x7ff000000000780c */ /* 0x000fe20003f05270 */
[----:B------:R-:W-:-:S12]  /*0380*/  IMAD.MOV.U32 R15, RZ, RZ, R13 ;  /* 0x000000ffff0f7224 */ /* 0x000fd800078e000d */
[----:B------:R-:W-:Y:S05]  /*0390*/  @P0 BRA `(.L_x_5) ;  /* 0x0000000000240947 */ /* 0x000fea0003800000 */
[----:B------:R-:W-:-:S14]  /*03a0*/  DSETP.NAN.AND P0, PT, R4, R4, PT ;  /* 0x000000040400722a */ /* 0x000fdc0003f08000 */
[----:B------:R-:W-:Y:S01]  /*03b0*/  @P0 DADD R14, -R4, UR6 ;  /* 0x00000006040e0e29 */ /* 0x000fe20008000100 */
[----:B------:R-:W-:Y:S10]  /*03c0*/  @P0 BRA `(.L_x_5) ;  /* 0x0000000000180947 */ /* 0x000ff40003800000 */
[----:B------:R-:W-:Y:S01]  /*03d0*/  DSETP.NEU.AND P0, PT, |R4|, +INF , PT ;  /* 0x7ff000000400742a */ /* 0x000fe20003f0d200 */
[----:B------:R-:W-:Y:S02]  /*03e0*/  IMAD.MOV.U32 R14, RZ, RZ, R12 ;  /* 0x000000ffff0e7224 */ /* 0x000fe400078e000c */
[----:B------:R-:W-:-:S11]  /*03f0*/  IMAD.MOV.U32 R15, RZ, RZ, R13 ;  /* 0x000000ffff0f7224 */ /* 0x000fd600078e000d */
[----:B------:R-:W-:Y:S01]  /*0400*/  @!P0 ISETP.GE.AND P1, PT, R7, RZ, PT ;  /* 0x000000ff0700820c */ /* 0x000fe20003f26270 */
[----:B------:R-:W-:-:S03]  /*0410*/  @!P0 IMAD.MOV.U32 R14, RZ, RZ, RZ ;  /* 0x000000ffff0e8224 */ /* 0x000fc600078e00ff */
[----:B------:R-:W-:-:S09]  /*0420*/  @!P0 SEL R15, RZ, 0x7ff00000, !P1 ;  /* 0x7ff00000ff0f8807 */ /* 0x000fd20004800000 */
.L_x_5:
[----:B------:R-:W-:Y:S05]  /*0430*/  BSYNC.RECONVERGENT B0 ;  /* 0x0000000000007941 */ /* 0x000fea0003800200 */
.L_x_4:
[----:B------:R-:W-:Y:S01]  /*0440*/  DADD R14, R14, R14 ;  /* 0x000000000e0e7229 */ /* 0x000fe2000000000e */
[----:B------:R-:W-:Y:S01]  /*0450*/  IMAD.MOV.U32 R16, RZ, RZ, 0x1 ;  /* 0x00000001ff107424 */ /* 0x000fe200078e00ff */
[----:B------:R-:W-:Y:S01]  /*0460*/  DSETP.NEU.AND P0, PT, R4, RZ, PT ;  /* 0x000000ff0400722a */ /* 0x000fe20003f0d000 */
[----:B------:R-:W-:Y:S01]  /*0470*/  BSSY.RECONVERGENT B0, `(.L_x_6) ;  /* 0x000001d000007945 */ /* 0x000fe20003800200 */
[----:B------:R-:W-:Y:S01]  /*0480*/  DADD R10, -R10, 1 ;  /* 0x3ff000000a0a7429 */ /* 0x000fe20000000100 */
[----:B------:R-:W-:-:S05]  /*0490*/  ISETP.NE.AND P1, PT, R31, 0x7ff00000, PT ;  /* 0x7ff000001f00780c */ /* 0x000fca0003f25270 */
[----:B------:R-:W-:Y:S02]  /*04a0*/  FSEL R15, R15, 2, P0 ;  /* 0x400000000f0f7808 */ /* 0x000fe40000000000 */
[----:B------:R-:W-:Y:S01]  /*04b0*/  FSEL R14, R14, RZ, P0 ;  /* 0x000000ff0e0e7208 */ /* 0x000fe20000000000 */
[----:B------:R-:W-:Y:S01]  /*04c0*/  DSETP.NEU.AND P0, PT, R2, RZ, PT ;  /* 0x000000ff0200722a */ /* 0x000fe20003f0d000 */
[----:B------:R-:W0:Y:S05]  /*04d0*/  MUFU.RCP64H R17, R15 ;  /* 0x0000000f00117308 */ /* 0x000e2a0000001800 */
[----:B------:R-:W-:Y:S02]  /*04e0*/  FSEL R20, R10, RZ, P0 ;  /* 0x000000ff0a147208 */ /* 0x000fe40000000000 */
[----:B------:R-:W-:-:S04]  /*04f0*/  FSEL R21, R11, RZ, P0 ;  /* 0x000000ff0b157208 */ /* 0x000fc80000000000 */
[----:B------:R-:W-:Y:S01]  /*0500*/  FSETP.GEU.AND P2, PT, |R21|, 6.5827683646048100446e-37, PT ;  /* 0x036000001500780b */ /* 0x000fe20003f4e200 */
[----:B0-----:R-:W-:-:S08]  /*0510*/  DFMA R18, -R14, R16, 1 ;  /* 0x3ff000000e12742b */ /* 0x001fd00000000110 */
[----:B------:R-:W-:-:S08]  /*0520*/  DFMA R18, R18, R18, R18 ;  /* 0x000000121212722b */ /* 0x000fd00000000012 */
[----:B------:R-:W-:-:S08]  /*0530*/  DFMA R18, R16, R18, R16 ;  /* 0x000000121012722b */ /* 0x000fd00000000010 */
[----:B------:R-:W-:-:S08]  /*0540*/  DFMA R16, -R14, R18, 1 ;  /* 0x3ff000000e10742b */ /* 0x000fd00000000112 */
[----:B------:R-:W-:-:S08]  /*0550*/  DFMA R16, R18, R16, R18 ;  /* 0x000000101210722b */ /* 0x000fd00000000012 */
[----:B------:R-:W-:-:S08]  /*0560*/  DMUL R10, R16, R20 ;  /* 0x00000014100a7228 */ /* 0x000fd00000000000 */
[----:B------:R-:W-:-:S08]  /*0570*/  DFMA R18, -R14, R10, R20 ;  /* 0x0000000a0e12722b */ /* 0x000fd00000000114 */
[----:B------:R-:W-:-:S10]  /*0580*/  DFMA R10, R16, R18, R10 ;  /* 0x00000012100a722b */ /* 0x000fd4000000000a */
[----:B------:R-:W-:-:S05]  /*0590*/  FFMA R16, RZ, R15, R11 ;  /* 0x0000000fff107223 */ /* 0x000fca000000000b */
[----:B------:R-:W-:-:S13]  /*05a0*/  FSETP.GT.AND P0, PT, |R16|, 1.469367938527859385e-39, PT ;  /* 0x001000001000780b */ /* 0x000fda0003f04200 */
[----:B------:R-:W-:Y:S05]  /*05b0*/  @P0 BRA P2, `(.L_x_7) ;  /* 0x0000000000200947 */ /* 0x000fea0001000000 */
[----:B------:R-:W-:Y:S01]  /*05c0*/  IMAD.MOV.U32 R18, RZ, RZ, R20 ;  /* 0x000000ffff127224 */ /* 0x000fe200078e0014 */
[----:B------:R-:W-:Y:S01]  /*05d0*/  MOV R17, R15 ;  /* 0x0000000f00117202 */ /* 0x000fe20000000f00 */
[----:B------:R-:W-:Y:S01]  /*05e0*/  IMAD.MOV.U32 R19, RZ, RZ, R21 ;  /* 0x000000ffff137224 */ /* 0x000fe200078e0015 */
[----:B------:R-:W-:Y:S01]  /*05f0*/  MOV R24, 0x620 ;  /* 0x0000062000187802 */ /* 0x000fe20000000f00 */
[----:B------:R-:W-:-:S07]  /*0600*/  IMAD.MOV.U32 R16, RZ, RZ, R14 ;  /* 0x000000ffff107224 */ /* 0x000fce00078e000e */
[----:B------:R-:W-:Y:S05]  /*0610*/  CALL.REL.NOINC `($__internal_0_$__cuda_sm20_div_rn_f64_full) ;  /* 0x0000000400607944 */ /* 0x000fea0003c00000 */
[----:B------:R-:W-:Y:S02]  /*0620*/  IMAD.MOV.U32 R10, RZ, RZ, R22 ;  /* 0x000000ffff0a7224 */ /* 0x000fe400078e0016 */
[----:B------:R-:W-:-:S07]  /*0630*/  IMAD.MOV.U32 R11, RZ, RZ, R23 ;  /* 0x000000ffff0b7224 */ /* 0x000fce00078e0017 */
.L_x_7:
[----:B------:R-:W-:Y:S05]  /*0640*/  BSYNC.RECONVERGENT B0 ;  /* 0x0000000000007941 */ /* 0x000fea0003800200 */
.L_x_6:
[----:B------:R-:W-:Y:S01]  /*0650*/  BSSY.RECONVERGENT B0, `(.L_x_8) ;  /* 0x000000c000007945 */ /* 0x000fe20003800200 */
[----:B------:R-:W-:-:S03]  /*0660*/  ISETP.NE.AND P2, PT, R0, 0x7ff00000, PT ;  /* 0x7ff000000000780c */ /* 0x000fc60003f45270 */
[----:B------:R-:W-:Y:S10]  /*0670*/  @P1 BRA `(.L_x_9) ;  /* 0x0000000000241947 */ /* 0x000ff40003800000 */
[----:B------:R-:W-:-:S14]  /*0680*/  DSETP.NAN.AND P0, PT, R2, R2, PT ;  /* 0x000000020200722a */ /* 0x000fdc0003f08000 */
[----:B------:R-:W-:Y:S02]  /*0690*/  @P0 IMAD.MOV.U32 R14, RZ, RZ, -0x74eba897 ;  /* 0x8b145769ff0e0424 */ /* 0x000fe400078e00ff */
[----:B------:R-:W-:-:S06]  /*06a0*/  @P0 IMAD.MOV.U32 R15, RZ, RZ, 0x4005bf0a ;  /* 0x4005bf0aff0f0424 */ /* 0x000fcc00078e00ff */
[----:B------:R-:W-:Y:S01]  /*06b0*/  @P0 DADD R8, R2, R14 ;  /* 0x0000000002080229 */ /* 0x000fe2000000000e */
[----:B------:R-:W-:Y:S10]  /*06c0*/  @P0 BRA `(.L_x_9) ;  /* 0x0000000000100947 */ /* 0x000ff40003800000 */
[----:B------:R-:W-:-:S14]  /*06d0*/  DSETP.NEU.AND P0, PT, |R2|, +INF , PT ;  /* 0x7ff000000200742a */ /* 0x000fdc0003f0d200 */
[----:B------:R-:W-:Y:S01]  /*06e0*/  @!P0 ISETP.GE.AND P1, PT, R3, RZ, PT ;  /* 0x000000ff0300820c */ /* 0x000fe20003f26270 */
[----:B------:R-:W-:-:S03]  /*06f0*/  @!P0 IMAD.MOV.U32 R8, RZ, RZ, RZ ;  /* 0x000000ffff088224 */ /* 0x000fc600078e00ff */
[----:B------:R-:W-:-:S09]  /*0700*/  @!P0 SEL R9, RZ, 0x7ff00000, !P1 ;  /* 0x7ff00000ff098807 */ /* 0x000fd20004800000 */
.L_x_9:
[----:B------:R-:W-:Y:S05]  /*0710*/  BSYNC.RECONVERGENT B0 ;  /* 0x0000000000007941 */ /* 0x000fea0003800200 */
.L_x_8:
[----:B------:R-:W-:Y:S04]  /*0720*/  BSSY.RECONVERGENT B0, `(.L_x_10) ;  /* 0x000000b000007945 */ /* 0x000fe80003800200 */
[----:B------:R-:W-:Y:S05]  /*0730*/  @P2 BRA `(.L_x_11) ;  /* 0x0000000000242947 */ /* 0x000fea0003800000 */
[----:B------:R-:W-:-:S14]  /*0740*/  DSETP.NAN.AND P0, PT, R4, R4, PT ;  /* 0x000000040400722a */ /* 0x000fdc0003f08000 */
[----:B------:R-:W-:Y:S02]  /*0750*/  @P0 IMAD.MOV.U32 R14, RZ, RZ, -0x74eba897 ;  /* 0x8b145769ff0e0424 */ /* 0x000fe400078e00ff */
[----:B------:R-:W-:-:S06]  /*0760*/  @P0 IMAD.MOV.U32 R15, RZ, RZ, 0x4005bf0a ;  /* 0x4005bf0aff0f0424 */ /* 0x000fcc00078e00ff */
[----:B------:R-:W-:Y:S01]  /*0770*/  @P0 DADD R12, -R4, R14 ;  /* 0x00000000040c0229 */ /* 0x000fe2000000010e */
[----:B------:R-:W-:Y:S10]  /*0780*/  @P0 BRA `(.L_x_11) ;  /* 0x0000000000100947 */ /* 0x000ff40003800000 */
[----:B------:R-:W-:-:S14]  /*0790*/  DSETP.NEU.AND P0, PT, |R4|, +INF , PT ;  /* 0x7ff000000400742a */ /* 0x000fdc0003f0d200 */
[----:B------:R-:W-:Y:S01]  /*07a0*/  @!P0 ISETP.GE.AND P1, PT, R7, RZ, PT ;  /* 0x000000ff0700820c */ /* 0x000fe20003f26270 */
[----:B------:R-:W-:-:S03]  /*07b0*/  @!P0 IMAD.MOV.U32 R12, RZ, RZ, RZ ;  /* 0x000000ffff0c8224 */ /* 0x000fc600078e00ff */
[----:B------:R-:W-:-:S09]  /*07c0*/  @!P0 SEL R13, RZ, 0x7ff00000, !P1 ;  /* 0x7ff00000ff0d8807 */ /* 0x000fd20004800000 */
.L_x_11:
[----:B------:R-:W-:Y:S05]  /*07d0*/  BSYNC.RECONVERGENT B0 ;  /* 0x0000000000007941 */ /* 0x000fea0003800200 */
.L_x_10:
[----:B------:R-:W-:Y:S01]  /*07e0*/  DADD R12, R12, R12 ;  /* 0x000000000c0c7229 */ /* 0x000fe2000000000c */
[----:B------:R-:W-:Y:S01]  /*07f0*/  IMAD.MOV.U32 R6, RZ, RZ, 0x1 ;  /* 0x00000001ff067424 */ /* 0x000fe200078e00ff */
[----:B------:R-:W-:Y:S01]  /*0800*/  DSETP.NEU.AND P0, PT, R4, RZ, PT ;  /* 0x000000ff0400722a */ /* 0x000fe20003f0d000 */
[----:B------:R-:W-:Y:S01]  /*0810*/  BSSY.RECONVERGENT B0, `(.L_x_12) ;  /* 0x000001c000007945 */ /* 0x000fe20003800200 */
[----:B------:R-:W-:-:S06]  /*0820*/  DADD R8, R8, 1 ;  /* 0x3ff0000008087429 */ /* 0x000fcc0000000000 */
[----:B------:R-:W-:Y:S02]  /*0830*/  FSEL R5, R13, 2, P0 ;  /* 0x400000000d057808 */ /* 0x000fe40000000000 */
[----:B------:R-:W-:Y:S01]  /*0840*/  FSEL R4, R12, RZ, P0 ;  /* 0x000000ff0c047208 */ /* 0x000fe20000000000 */
[----:B------:R-:W-:Y:S01]  /*0850*/  DSETP.NEU.AND P0, PT, R2, RZ, PT ;  /* 0x000000ff0200722a */ /* 0x000fe20003f0d000 */
[----:B------:R-:W0:Y:S04]  /*0860*/  MUFU.RCP64H R7, R5 ;  /* 0x0000000500077308 */ /* 0x000e280000001800 */
[----:B0-----:R-:W-:-:S08]  /*0870*/  DFMA R12, -R4, R6, 1 ;  /* 0x3ff00000040c742b */ /* 0x001fd00000000106 */
[----:B------:R-:W-:-:S08]  /*0880*/  DFMA R12, R12, R12, R12 ;  /* 0x0000000c0c0c722b */ /* 0x000fd0000000000c */
[----:B------:R-:W-:-:S08]  /*0890*/  DFMA R12, R6, R12, R6 ;  /* 0x0000000c060c722b */ /* 0x000fd00000000006 */
[----:B------:R-:W-:-:S08]  /*08a0*/  DFMA R6, -R4, R12, 1 ;  /* 0x3ff000000406742b */ /* 0x000fd0000000010c */
[----:B------:R-:W-:Y:S01]  /*08b0*/  DFMA R6, R12, R6, R12 ;  /* 0x000000060c06722b */ /* 0x000fe2000000000c */
[----:B------:R-:W-:Y:S02]  /*08c0*/  FSEL R12, R8, RZ, P0 ;  /* 0x000000ff080c7208 */ /* 0x000fe40000000000 */
[----:B------:R-:W-:-:S04]  /*08d0*/  FSEL R13, R9, 2, P0 ;  /* 0x40000000090d7808 */ /* 0x000fc80000000000 */
[----:B------:R-:W-:Y:S02]  /*08e0*/  FSETP.GEU.AND P1, PT, |R13|, 6.5827683646048100446e-37, PT ;  /* 0x036000000d00780b */ /* 0x000fe40003f2e200 */
        /* <DEDUP_REMOVED lines=14> */
.L_x_13:
[----:B------:R-:W-:Y:S05]  /*09d0*/  BSYNC.RECONVERGENT B0 ;  /* 0x0000000000007941 */ /* 0x000fea0003800200 */
.L_x_12:
[----:B------:R-:W0:Y:S01]  /*09e0*/  MUFU.RCP64H R5, R3 ;  /* 0x0000000300057308 */ /* 0x000e220000001800 */
[----:B------:R-:W-:Y:S01]  /*09f0*/  IMAD.MOV.U32 R4, RZ, RZ, 0x1 ;  /* 0x00000001ff047424 */ /* 0x000fe200078e00ff */
[----:B------:R-:W-:Y:S01]  /*0a00*/  FSETP.GEU.AND P1, PT, |R11|, 6.5827683646048100446e-37, PT ;  /* 0x036000000b00780b */ /* 0x000fe20003f2e200 */
[----:B------:R-:W-:Y:S04]  /*0a10*/  BSSY.RECONVERGENT B0, `(.L_x_14) ;  /* 0x0000014000007945 */ /* 0x000fe80003800200 */
[----:B0-----:R-:W-:-:S08]  /*0a20*/  DFMA R6, R4, -R2, 1 ;  /* 0x3ff000000406742b */ /* 0x001fd00000000802 */
[----:B------:R-:W-:-:S08]  /*0a30*/  DFMA R6, R6, R6, R6 ;  /* 0x000000060606722b */ /* 0x000fd00000000006 */
[----:B------:R-:W-:-:S08]  /*0a40*/  DFMA R6, R4, R6, R4 ;  /* 0x000000060406722b */ /* 0x000fd00000000004 */
[----:B------:R-:W-:-:S08]  /*0a50*/  DFMA R4, R6, -R2, 1 ;  /* 0x3ff000000604742b */ /* 0x000fd00000000802 */
[----:B------:R-:W-:-:S08]  /*0a60*/  DFMA R4, R6, R4, R6 ;  /* 0x000000040604722b */ /* 0x000fd00000000006 */
[----:B------:R-:W-:-:S08]  /*0a70*/  DMUL R6, R4, R10 ;  /* 0x0000000a04067228 */ /* 0x000fd00000000000 */
[----:B------:R-:W-:-:S08]  /*0a80*/  DFMA R8, R6, -R2, R10 ;  /* 0x800000020608722b */ /* 0x000fd0000000000a */
[----:B------:R-:W-:-:S10]  /*0a90*/  DFMA R4, R4, R8, R6 ;  /* 0x000000080404722b */ /* 0x000fd40000000006 */
[----:B------:R-:W-:-:S05]  /*0aa0*/  FFMA R0, RZ, R3, R5 ;  /* 0x00000003ff007223 */ /* 0x000fca0000000005 */
[----:B------:R-:W-:-:S13]  /*0ab0*/  FSETP.GT.AND P0, PT, |R0|, 1.469367938527859385e-39, PT ;  /* 0x001000000000780b */ /* 0x000fda0003f04200 */
[----:B------:R-:W-:Y:S05]  /*0ac0*/  @P0 BRA P1, `(.L_x_15) ;  /* 0x0000000000200947 */ /* 0x000fea0000800000 */
[----:B------:R-:W-:Y:S01]  /*0ad0*/  IMAD.MOV.U32 R18, RZ, RZ, R10 ;  /* 0x000000ffff127224 */ /* 0x000fe200078e000a */
[----:B------:R-:W-:Y:S01]  /*0ae0*/  MOV R24, 0xb30 ;  /* 0x00000b3000187802 */ /* 0x000fe20000000f00 */
[----:B------:R-:W-:Y:S02]  /*0af0*/  IMAD.MOV.U32 R19, RZ, RZ, R11 ;  /* 0x000000ffff137224 */ /* 0x000fe400078e000b */
[----:B------:R-:W-:Y:S02]  /*0b00*/  IMAD.MOV.U32 R16, RZ, RZ, R2 ;  /* 0x000000ffff107224 */ /* 0x000fe400078e0002 */
[----:B------:R-:W-:-:S07]  /*0b10*/  IMAD.MOV.U32 R17, RZ, RZ, R3 ;  /* 0x000000ffff117224 */ /* 0x000fce00078e0003 */
[----:B------:R-:W-:Y:S05]  /*0b20*/  CALL.REL.NOINC `($__internal_0_$__cuda_sm20_div_rn_f64_full) ;  /* 0x00000000001c7944 */ /* 0x000fea0003c00000 */
[----:B------:R-:W-:Y:S01]  /*0b30*/  MOV R4, R22 ;  /* 0x0000001600047202 */ /* 0x000fe20000000f00 */
[----:B------:R-:W-:-:S07]  /*0b40*/  IMAD.MOV.U32 R5, RZ, RZ, R23 ;  /* 0x000000ffff057224 */ /* 0x000fce00078e0017 */
.L_x_15:
[----:B------:R-:W-:Y:S05]  /*0b50*/  BSYNC.RECONVERGENT B0 ;  /* 0x0000000000007941 */ /* 0x000fea0003800200 */
.L_x_14:
[----:B------:R-:W0:Y:S02]  /*0b60*/  LDC.64 R2, c[0x0][0x388] ;  /* 0x0000e200ff027b82 */ /* 0x000e240000000a00 */
[----:B0-----:R-:W-:-:S05]  /*0b70*/  IMAD.WIDE R30, R30, 0x8, R2 ;  /* 0x000000081e1e7825 */ /* 0x001fca00078e0202 */
[----:B------:R-:W-:Y:S01]  /*0b80*/  STG.E.64 desc[UR4][R30.64], R4 ;  /* 0x000000041e007986 */ /* 0x000fe2000c101b04 */
[----:B------:R-:W-:Y:S05]  /*0b90*/  EXIT ;  /* 0x000000000000794d */ /* 0x000fea0003800000 */
        .weak           $__internal_0_$__cuda_sm20_div_rn_f64_full
        .type           $__internal_0_$__cuda_sm20_div_rn_f64_full,@function
        .size           $__internal_0_$__cuda_sm20_div_rn_f64_full,($_Z16tanh_impl_KernelPdS_i$__internal_accurate_pow - $__internal_0_$__cuda_sm20_div_rn_f64_full)
$__internal_0_$__cuda_sm20_div_rn_f64_full:
[C---:B------:R-:W-:Y:S01]  /*0ba0*/  FSETP.GEU.AND P0, PT, |R17|.reuse, 1.469367938527859385e-39, PT ;  /* 0x001000001100780b */ /* 0x040fe20003f0e200 */
[----:B------:R-:W-:Y:S01]  /*0bb0*/  IMAD.MOV.U32 R26, RZ, RZ, 0x1 ;  /* 0x00000001ff1a7424 */ /* 0x000fe200078e00ff */
[----:B------:R-:W-:Y:S01]  /*0bc0*/  LOP3.LUT R14, R17, 0x800fffff, RZ, 0xc0, !PT ;  /* 0x800fffff110e7812 */ /* 0x000fe200078ec0ff */
[----:B------:R-:W-:Y:S01]  /*0bd0*/  BSSY.RECONVERGENT B1, `(.L_x_16) ;  /* 0x0000054000017945 */ /* 0x000fe20003800200 */
[C---:B------:R-:W-:Y:S02]  /*0be0*/  FSETP.GEU.AND P3, PT, |R19|.reuse, 1.469367938527859385e-39, PT ;  /* 0x001000001300780b */ /* 0x040fe40003f6e200 */
[----:B------:R-:W-:Y:S01]  /*0bf0*/  LOP3.LUT R15, R14, 0x3ff00000, RZ, 0xfc, !PT ;  /* 0x3ff000000e0f7812 */ /* 0x000fe200078efcff */
[----:B------:R-:W-:Y:S01]  /*0c00*/  IMAD.MOV.U32 R14, RZ, RZ, R16 ;  /* 0x000000ffff0e7224 */ /* 0x000fe200078e0010 */
[----:B------:R-:W-:Y:S02]  /*0c10*/  LOP3.LUT R23, R19, 0x7ff00000, RZ, 0xc0, !PT ;  /* 0x7ff0000013177812 */ /* 0x000fe400078ec0ff */
[----:B------:R-:W-:-:S03]  /*0c20*/  LOP3.LUT R34, R17, 0x7ff00000, RZ, 0xc0, !PT ;  /* 0x7ff0000011227812 */ /* 0x000fc600078ec0ff */
[----:B------:R-:W-:Y:S01]  /*0c30*/  @!P0 DMUL R14, R16, 8.98846567431157953865e+307 ;  /* 0x7fe00000100e8828 */ /* 0x000fe20000000000 */
[----:B------:R-:W-:-:S03]  /*0c40*/  ISETP.GE.U32.AND P2, PT, R23, R34, PT ;  /* 0x000000221700720c */ /* 0x000fc60003f46070 */
[----:B------:R-:W-:Y:S01]  /*0c50*/  @!P3 LOP3.LUT R22, R17, 0x7ff00000, RZ, 0xc0, !PT ;  /* 0x7ff000001116b812 */ /* 0x000fe200078ec0ff */
[----:B------:R-:W-:Y:S01]  /*0c60*/  @!P3 IMAD.MOV.U32 R32, RZ, RZ, RZ ;  /* 0x000000ffff20b224 */ /* 0x000fe200078e00ff */
[----:B------:R-:W0:Y:S02]  /*0c70*/  MUFU.RCP64H R27, R15 ;  /* 0x0000000f001b7308 */ /* 0x000e240000001800 */
[----:B------:R-:W-:Y:S01]  /*0c80*/  @!P3 ISETP.GE.U32.AND P4, PT, R23, R22, PT ;  /* 0x000000161700b20c */ /* 0x000fe20003f86070 */
[----:B------:R-:W-:Y:S01]  /*0c90*/  IMAD.MOV.U32 R22, RZ, RZ, 0x1ca00000 ;  /* 0x1ca00000ff167424 */ /* 0x000fe200078e00ff */
[----:B------:R-:W-:-:S04]  /*0ca0*/  @!P0 LOP3.LUT R34, R15, 0x7ff00000, RZ, 0xc0, !PT ;  /* 0x7ff000000f228812 */ /* 0x000fc800078ec0ff */
[----:B------:R-:W-:-:S04]  /*0cb0*/  @!P3 SEL R25, R22, 0x63400000, !P4 ;  /* 0x634000001619b807 */ /* 0x000fc80006000000 */
[----:B------:R-:W-:-:S04]  /*0cc0*/  @!P3 LOP3.LUT R25, R25, 0x80000000, R19, 0xf8, !PT ;  /* 0x800000001919b812 */ /* 0x000fc800078ef813 */
[----:B------:R-:W-:Y:S01]  /*0cd0*/  @!P3 LOP3.LUT R33, R25, 0x100000, RZ, 0xfc, !PT ;  /* 0x001000001921b812 */ /* 0x000fe200078efcff */
[----:B0-----:R-:W-:Y:S01]  /*0ce0*/  DFMA R20, R26, -R14, 1 ;  /* 0x3ff000001a14742b */ /* 0x001fe2000000080e */
[----:B------:R-:W-:-:S07]  /*0cf0*/  IMAD.MOV.U32 R25, RZ, RZ, R23 ;  /* 0x000000ffff197224 */ /* 0x000fce00078e0017 */
[----:B------:R-:W-:-:S08]  /*0d00*/  DFMA R20, R20, R20, R20 ;  /* 0x000000141414722b */ /* 0x000fd00000000014 */
[----:B------:R-:W-:Y:S01]  /*0d10*/  DFMA R26, R26, R20, R26 ;  /* 0x000000141a1a722b */ /* 0x000fe2000000001a */
[----:B------:R-:W-:Y:S01]  /*0d20*/  SEL R21, R22, 0x63400000, !P2 ;  /* 0x6340000016157807 */ /* 0x000fe20005000000 */
[----:B------:R-:W-:-:S03]  /*0d30*/  IMAD.MOV.U32 R20, RZ, RZ, R18 ;  /* 0x000000ffff147224 */ /* 0x000fc600078e0012 */
[----:B------:R-:W-:-:S03]  /*0d40*/  LOP3.LUT R21, R21, 0x800fffff, R19, 0xf8, !PT ;  /* 0x800fffff15157812 */ /* 0x000fc600078ef813 */
[----:B------:R-:W-:-:S03]  /*0d50*/  DFMA R28, R26, -R14, 1 ;  /* 0x3ff000001a1c742b */ /* 0x000fc6000000080e */
[----:B------:R-:W-:-:S05]  /*0d60*/  @!P3 DFMA R20, R20, 2, -R32 ;  /* 0x400000001414b82b */ /* 0x000fca0000000820 */
[----:B------:R-:W-:-:S05]  /*0d70*/  DFMA R28, R26, R28, R26 ;  /* 0x0000001c1a1c722b */ /* 0x000fca000000001a */
[----:B------:R-:W-:-:S03]  /*0d80*/  @!P3 LOP3.LUT R25, R21, 0x7ff00000, RZ, 0xc0, !PT ;  /* 0x7ff000001519b812 */ /* 0x000fc600078ec0ff */
[----:B------:R-:W-:Y:S02]  /*0d90*/  DMUL R26, R28, R20 ;  /* 0x000000141c1a7228 */ /* 0x000fe40000000000 */
[----:B------:R-:W-:-:S05]  /*0da0*/  VIADD R31, R25, 0xffffffff ;  /* 0xffffffff191f7836 */ /* 0x000fca0000000000 */
[----:B------:R-:W-:Y:S01]  /*0db0*/  ISETP.GT.U32.AND P0, PT, R31, 0x7feffffe, PT ;  /* 0x7feffffe1f00780c */ /* 0x000fe20003f04070 */
[----:B------:R-:W-:Y:S01]  /*0dc0*/  VIADD R31, R34, 0xffffffff ;  /* 0xffffffff221f7836 */ /* 0x000fe20000000000 */
[----:B------:R-:W-:-:S04]  /*0dd0*/  DFMA R32, R26, -R14, R20 ;  /* 0x8000000e1a20722b */ /* 0x000fc80000000014 */
[----:B------:R-:W-:-:S04]  /*0de0*/  ISETP.GT.U32.OR P0, PT, R31, 0x7feffffe, P0 ;  /* 0x7feffffe1f00780c */ /* 0x000fc80000704470 */
[----:B------:R-:W-:-:S09]  /*0df0*/  DFMA R32, R28, R32, R26 ;  /* 0x000000201c20722b */ /* 0x000fd2000000001a */
[----:B------:R-:W-:Y:S05]  /*0e00*/  @P0 BRA `(.L_x_17) ;  /* 0x00000000006c0947 */ /* 0x000fea0003800000 */
[----:B------:R-:W-:-:S04]  /*0e10*/  LOP3.LUT R26, R17, 0x7ff00000, RZ, 0xc0, !PT ;  /* 0x7ff00000111a7812 */ /* 0x000fc800078ec0ff */
[CC--:B------:R-:W-:Y:S02]  /*0e20*/  VIADDMNMX R18, R23.reuse, -R26.reuse, 0xb9600000, !PT ;  /* 0xb960000017127446 */ /* 0x0c0fe4000780091a */
[----:B------:R-:W-:Y:S01]  /*0e30*/  ISETP.GE.U32.AND P0, PT, R23, R26, PT ;  /* 0x0000001a1700720c */ /* 0x000fe20003f06070 */
[----:B------:R-:W-:Y:S01]  /*0e40*/  IMAD.MOV.U32 R26, RZ, RZ, RZ ;  /* 0x000000ffff1a7224 */ /* 0x000fe200078e00ff */
[----:B------:R-:W-:Y:S02]  /*0e50*/  VIMNMX R18, PT, PT, R18, 0x46a00000, PT ;  /* 0x46a0000012127848 */ /* 0x000fe40003fe0100 */
[----:B------:R-:W-:-:S04]  /*0e60*/  SEL R19, R22, 0x63400000, !P0 ;  /* 0x6340000016137807 */ /* 0x000fc80004000000 */
[----:B------:R-:W-:-:S05]  /*0e70*/  IADD3 R18, PT, PT, -R19, R18, RZ ;  /* 0x0000001213127210 */ /* 0x000fca0007ffe1ff */
[----:B------:R-:W-:-:S06]  /*0e80*/  VIADD R27, R18, 0x7fe00000 ;  /* 0x7fe00000121b7836 */ /* 0x000fcc0000000000 */
[----:B------:R-:W-:-:S10]  /*0e90*/  DMUL R22, R32, R26 ;  /* 0x0000001a20167228 */ /* 0x000fd40000000000 */
[----:B------:R-:W-:-:S13]  /*0ea0*/  FSETP.GTU.AND P0, PT, |R23|, 1.469367938527859385e-39, PT ;  /* 0x001000001700780b */ /* 0x000fda0003f0c200 */
[----:B------:R-:W-:Y:S05]  /*0eb0*/  @P0 BRA `(.L_x_18) ;  /* 0x0000000000940947 */ /* 0x000fea0003800000 */
[----:B------:R-:W-:Y:S01]  /*0ec0*/  DFMA R14, R32, -R14, R20 ;  /* 0x8000000e200e722b */ /* 0x000fe20000000014 */
[----:B------:R-:W-:-:S09]  /*0ed0*/  IMAD.MOV.U32 R26, RZ, RZ, RZ ;  /* 0x000000ffff1a7224 */ /* 0x000fd200078e00ff */
[C---:B------:R-:W-:Y:S02]  /*0ee0*/  FSETP.NEU.AND P0, PT, R15.reuse, RZ, PT ;  /* 0x000000ff0f00720b */ /* 0x040fe40003f0d000 */
[----:B------:R-:W-:-:S04]  /*0ef0*/  LOP3.LUT R17, R15, 0x80000000, R17, 0x48, !PT ;  /* 0x800000000f117812 */ /* 0x000fc800078e4811 */
[----:B------:R-:W-:-:S07]  /*0f00*/  LOP3.LUT R27, R17, R27, RZ, 0xfc, !PT ;  /* 0x0000001b111b7212 */ /* 0x000fce00078efcff */
[----:B------:R-:W-:Y:S05]  /*0f10*/  @!P0 BRA `(.L_x_18) ;  /* 0x00000000007c8947 */ /* 0x000fea0003800000 */
[----:B------:R-:W-:Y:S01]  /*0f20*/  IMAD.MOV R15, RZ, RZ, -R18 ;  /* 0x000000ffff0f7224 */ /* 0x000fe200078e0a12 */
[----:B------:R-:W-:Y:S01]  /*0f30*/  DMUL.RP R26, R32, R26 ;  /* 0x0000001a201a7228 */ /* 0x000fe20000008000 */
[----:B------:R-:W-:-:S06]  /*0f40*/  IMAD.MOV.U32 R14, RZ, RZ, RZ ;  /* 0x000000ffff0e7224 */ /* 0x000fcc00078e00ff */
[----:B------:R-:W-:-:S03]  /*0f50*/  DFMA R14, R22, -R14, R32 ;  /* 0x8000000e160e722b */ /* 0x000fc60000000020 */
[----:B------:R-:W-:-:S03]  /*0f60*/  LOP3.LUT R17, R27, R17, RZ, 0x3c, !PT ;  /* 0x000000111b117212 */ /* 0x000fc600078e3cff */
[----:B------:R-:W-:-:S04]  /*0f70*/  IADD3 R14, PT, PT, -R18, -0x43300000, RZ ;  /* 0xbcd00000120e7810 */ /* 0x000fc80007ffe1ff */
[----:B------:R-:W-:-:S04]  /*0f80*/  FSETP.NEU.AND P0, PT, |R15|, R14, PT ;  /* 0x0000000e0f00720b */ /* 0x000fc80003f0d200 */
[----:B------:R-:W-:Y:S02]  /*0f90*/  FSEL R22, R26, R22, !P0 ;  /* 0x000000161a167208 */ /* 0x000fe40004000000 */
[----:B------:R-:W-:Y:S01]  /*0fa0*/  FSEL R23, R17, R23, !P0 ;  /* 0x0000001711177208 */ /* 0x000fe20004000000 */
[----:B------:R-:W-:Y:S06]  /*0fb0*/  BRA `(.L_x_18) ;  /* 0x0000000000547947 */ /* 0x000fec0003800000 */
.L_x_17:
[----:B------:R-:W-:-:S14]  /*0fc0*/  DSETP.NAN.AND P0, PT, R18, R18, PT ;  /* 0x000000121200722a */ /* 0x000fdc0003f08000 */
[----:B------:R-:W-:Y:S05]  /*0fd0*/  @P0 BRA `(.L_x_19) ;  /* 0x0000000000440947 */ /* 0x000fea0003800000 */
[----:B------:R-:W-:-:S14]  /*0fe0*/  DSETP.NAN.AND P0, PT, R16, R16, PT ;  /* 0x000000101000722a */ /* 0x000fdc0003f08000 */
[----:B------:R-:W-:Y:S05]  /*0ff0*/  @P0 BRA `(.L_x_20) ;  /* 0x0000000000300947 */ /* 0x000fea0003800000 */
[----:B------:R-:W-:Y:S01]  /*1000*/  ISETP.NE.AND P0, PT, R25, R34, PT ;  /* 0x000000221900720c */ /* 0x000fe20003f05270 */
[----:B------:R-:W-:Y:S02]  /*1010*/  IMAD.MOV.U32 R22, RZ, RZ, 0x0 ;  /* 0x00000000ff167424 */ /* 0x000fe400078e00ff */
[----:B------:R-:W-:-:S10]  /*1020*/  IMAD.MOV.U32 R23, RZ, RZ, -0x80000 ;  /* 0xfff80000ff177424 */ /* 0x000fd400078e00ff */
[----:B------:R-:W-:Y:S05]  /*1030*/  @!P0 BRA `(.L_x_18) ;  /* 0x0000000000348947 */ /* 0x000fea0003800000 */
[----:B------:R-:W-:Y:S02]  /*1040*/  ISETP.NE.AND P0, PT, R25, 0x7ff00000, PT ;  /* 0x7ff000001900780c */ /* 0x000fe40003f05270 */
[----:B------:R-:W-:Y:S02]  /*1050*/  LOP3.LUT R23, R19, 0x80000000, R17, 0x48, !PT ;  /* 0x8000000013177812 */ /* 0x000fe400078e4811 */
[----:B------:R-:W-:-:S13]  /*1060*/  ISETP.EQ.OR P0, PT, R34, RZ, !P0 ;  /* 0x000000ff2200720c */ /* 0x000fda0004702670 */
[----:B------:R-:W-:Y:S01]  /*1070*/  @P0 LOP3.LUT R14, R23, 0x7ff00000, RZ, 0xfc, !PT ;  /* 0x7ff00000170e0812 */ /* 0x000fe200078efcff */
[----:B------:R-:W-:Y:S02]  /*1080*/  @!P0 IMAD.MOV.U32 R22, RZ, RZ, RZ ;  /* 0x000000ffff168224 */ /* 0x000fe400078e00ff */
[----:B------:R-:W-:Y:S01]  /*1090*/  @P0 IMAD.MOV.U32 R22, RZ, RZ, RZ ;  /* 0x000000ffff160224 */ /* 0x000fe200078e00ff */
[----:B------:R-:W-:Y:S01]  /*10a0*/  @P0 MOV R23, R14 ;  /* 0x0000000e00170202 */ /* 0x000fe20000000f00 */
[----:B------:R-:W-:Y:S06]  /*10b0*/  BRA `(.L_x_18) ;  /* 0x0000000000147947 */ /* 0x000fec0003800000 */
.L_x_20:
[----:B------:R-:W-:Y:S01]  /*10c0*/  LOP3.LUT R23, R17, 0x80000, RZ, 0xfc, !PT ;  /* 0x0008000011177812 */ /* 0x000fe200078efcff */
[----:B------:R-:W-:Y:S01]  /*10d0*/  IMAD.MOV.U32 R22, RZ, RZ, R16 ;  /* 0x000000ffff167224 */ /* 0x000fe200078e0010 */
[----:B------:R-:W-:Y:S06]  /*10e0*/  BRA `(.L_x_18) ;  /* 0x0000000000087947 */ /* 0x000fec0003800000 */
.L_x_19:
[----:B------:R-:W-:Y:S01]  /*10f0*/  LOP3.LUT R23, R19, 0x80000, RZ, 0xfc, !PT ;  /* 0x0008000013177812 */ /* 0x000fe200078efcff */
[----:B------:R-:W-:-:S07]  /*1100*/  IMAD.MOV.U32 R22, RZ, RZ, R18 ;  /* 0x000000ffff167224 */ /* 0x000fce00078e0012 */
.L_x_18:
[----:B------:R-:W-:Y:S05]  /*1110*/  BSYNC.RECONVERGENT B1 ;  /* 0x0000000000017941 */ /* 0x000fea0003800200 */
.L_x_16:
[----:B------:R-:W-:-:S04]  /*1120*/  IMAD.MOV.U32 R25, RZ, RZ, 0x0 ;  /* 0x00000000ff197424 */ /* 0x000fc800078e00ff */
[----:B------:R-:W-:Y:S05]  /*1130*/  RET.REL.NODEC R24 `(_Z16tanh_impl_KernelPdS_i) ;  /* 0xffffffec18b07950 */ /* 0x000fea0003c3ffff */
        .type           $_Z16tanh_impl_KernelPdS_i$__internal_accurate_pow,@function
        .size           $_Z16tanh_impl_KernelPdS_i$__internal_accurate_pow,(.L_x_24 - $_Z16tanh_impl_KernelPdS_i$__internal_accurate_pow)
$_Z16tanh_impl_KernelPdS_i$__internal_accurate_pow:
[----:B------:R-:W0:Y:S01]  /*1140*/  MUFU.RCP64H R17, 2.3591403961181640625 ;  /* 0x4002df8500117908 */ /* 0x000e220000001800 */
[----:B------:R-:W-:Y:S01]  /*1150*/  IMAD.MOV.U32 R12, RZ, RZ, 0x458a2bb4 ;  /* 0x458a2bb4ff0c7424 */ /* 0x000fe200078e00ff */
[----:B------:R-:W-:Y:S01]  /*1160*/  UMOV UR6, 0x2c515da4 ;  /* 0x2c515da400067882 */ /* 0x000fe20000000000 */
[----:B------:R-:W-:Y:S01]  /*1170*/  IMAD.MOV.U32 R13, RZ, RZ, 0x4002df85 ;  /* 0x4002df85ff0d7424 */ /* 0x000fe200078e00ff */
[----:B------:R-:W-:Y:S01]  /*1180*/  UMOV UR7, 0x3fd6fc2a ;  /* 0x3fd6fc2a00077882 */ /* 0x000fe20000000000 */
[----:B------:R-:W-:Y:S01]  /*1190*/  IMAD.MOV.U32 R16, RZ, RZ, RZ ;  /* 0x000000ffff107224 */ /* 0x000fe200078e00ff */
[----:B------:R-:W-:Y:S01]  /*11a0*/  UMOV UR8, 0x7d2cafe2 ;  /* 0x7d2cafe200087882 */ /* 0x000fe20000000000 */
[----:B------:R-:W-:Y:S01]  /*11b0*/  IMAD.MOV.U32 R14, RZ, RZ, 0x41ad3b5a ;  /* 0x41ad3b5aff0e7424 */ /* 0x000fe200078e00ff */
[----:B------:R-:W-:Y:S01]  /*11c0*/  UMOV UR9, 0x3eb0f5ff ;  /* 0x3eb0f5ff00097882 */ /* 0x000fe20000000000 */
[----:B------:R-:W-:Y:S02]  /*11d0*/  IMAD.MOV.U32 R15, RZ, RZ, 0x3ed0f5d2 ;  /* 0x3ed0f5d2ff0f7424 */ /* 0x000fe400078e00ff */
[----:B0-----:R-:W-:-:S08]  /*11e0*/  DFMA R12, R16, -R12, 1 ;  /* 0x3ff00000100c742b */ /* 0x001fd0000000080c */
[----:B------:R-:W-:-:S08]  /*11f0*/  DFMA R12, R12, R12, R12 ;  /* 0x0000000c0c0c722b */ /* 0x000fd0000000000c */
[----:B------:R-:W-:-:S08]  /*1200*/  DFMA R16, R16, R12, R16 ;  /* 0x0000000c1010722b */ /* 0x000fd00000000010 */
[----:B------:R-:W-:-:S08]  /*1210*/  DMUL R12, R16, UR6 ;  /* 0x00000006100c7c28 */ /* 0x000fd00008000000 */
[----:B------:R-:W-:-:S08]  /*1220*/  DFMA R12, R16, UR6, R12 ;  /* 0x00000006100c7c2b */ /* 0x000fd0000800000c */
[CC--:B------:R-:W-:Y:S02]  /*1230*/  DMUL R18, R12.reuse, R12.reuse ;  /* 0x0000000c0c127228 */ /* 0x0c0fe40000000000 */
[C---:B------:R-:W-:Y:S02]  /*1240*/  DADD R22, -R12.reuse, UR6 ;  /* 0x000000060c167e29 */ /* 0x040fe40008000100 */
[----:B------:R-:W-:-:S04]  /*1250*/  DMUL R26, R12, R12 ;  /* 0x0000000c0c1a7228 */ /* 0x000fc80000000000 */
[----:B------:R-:W-:Y:S01]  /*1260*/  DFMA R14, R18, UR8, R14 ;  /* 0x00000008120e7c2b */ /* 0x000fe2000800000e */
[----:B------:R-:W-:Y:S01]  /*1270*/  UMOV UR8, 0x75488a3f ;  /* 0x75488a3f00087882 */ /* 0x000fe20000000000 */
[----:B------:R-:W-:Y:S01]  /*1280*/  UMOV UR9, 0x3ef3b20a ;  /* 0x3ef3b20a00097882 */ /* 0x000fe20000000000 */
[----:B------:R-:W-:-:S05]  /*1290*/  DADD R22, R22, R22 ;  /* 0x0000000016167229 */ /* 0x000fca0000000016 */
[----:B------:R-:W-:Y:S01]  /*12a0*/  DFMA R14, R18, R14, UR8 ;  /* 0x00000008120e7e2b */ /* 0x000fe2000800000e */
[----:B------:R-:W-:Y:S01]  /*12b0*/  UMOV UR8, 0xe4faecd5 ;  /* 0xe4faecd500087882 */ /* 0x000fe20000000000 */
[----:B------:R-:W-:Y:S01]  /*12c0*/  UMOV UR9, 0x3f1745cd ;  /* 0x3f1745cd00097882 */ /* 0x000fe20000000000 */
[----:B------:R-:W-:Y:S01]  /*12d0*/  DFMA R24, -R12, UR6, R22 ;  /* 0x000000060c187c2b */ /* 0x000fe20008000116 */
[----:B------:R-:W-:Y:S01]  /*12e0*/  UMOV UR6, 0xb9e7b0 ;  /* 0x00b9e7b000067882 */ /* 0x000fe20000000000 */
[----:B------:R-:W-:-:S03]  /*12f0*/  UMOV UR7, 0x3c46a4cb ;  /* 0x3c46a4cb00077882 */ /* 0x000fc60000000000 */
[----:B------:R-:W-:Y:S01]  /*1300*/  DFMA R14, R18, R14, UR8 ;  /* 0x00000008120e7e2b */ /* 0x000fe2000800000e */
[----:B------:R-:W-:Y:S01]  /*1310*/  UMOV UR8, 0x258a578b ;  /* 0x258a578b00087882 */ /* 0x000fe20000000000 */
[----:B------:R-:W-:Y:S01]  /*1320*/  UMOV UR9, 0x3f3c71c7 ;  /* 0x3f3c71c700097882 */ /* 0x000fe20000000000 */
[----:B------:R-:W-:-:S05]  /*1330*/  DMUL R16, R16, R24 ;  /* 0x0000001810107228 */ /* 0x000fca0000000000 */
[----:B------:R-:W-:Y:S01]  /*1340*/  DFMA R14, R18, R14, UR8 ;  /* 0x00000008120e7e2b */ /* 0x000fe2000800000e */
[----:B------:R-:W-:Y:S01]  /*1350*/  UMOV UR8, 0x9242b910 ;  /* 0x9242b91000087882 */ /* 0x000fe20000000000 */
[----:B------:R-:W-:-:S03]  /*1360*/  UMOV UR9, 0x3f624924 ;  /* 0x3f62492400097882 */ /* 0x000fc60000000000 */
[----:B------:R-:W-:Y:S01]  /*1370*/  VIADD R25, R17, 0x100000 ;  /* 0x0010000011197836 */ /* 0x000fe20000000000 */
[----:B------:R-:W-:Y:S02]  /*1380*/  MOV R24, R16 ;  /* 0x0000001000187202 */ /* 0x000fe40000000f00 */
[----:B------:R-:W-:Y:S01]  /*1390*/  DFMA R14, R18, R14, UR8 ;  /* 0x00000008120e7e2b */ /* 0x000fe2000800000e */
[----:B------:R-:W-:Y:S01]  /*13a0*/  UMOV UR8, 0x99999dfb ;  /* 0x99999dfb00087882 */ /* 0x000fe20000000000 */
[----:B------:R-:W-:-:S06]  /*13b0*/  UMOV UR9, 0x3f899999 ;  /* 0x3f89999900097882 */ /* 0x000fcc0000000000 */
[----:B------:R-:W-:Y:S01]  /*13c0*/  DFMA R20, R18, R14, UR8 ;  /* 0x0000000812147e2b */ /* 0x000fe2000800000e */
[----:B------:R-:W-:Y:S01]  /*13d0*/  UMOV UR8, 0x55555555 ;  /* 0x5555555500087882 */ /* 0x000fe20000000000 */
[----:B------:R-:W-:-:S06]  /*13e0*/  UMOV UR9, 0x3fb55555 ;  /* 0x3fb5555500097882 */ /* 0x000fcc0000000000 */
[----:B------:R-:W-:-:S08]  /*13f0*/  DFMA R14, R18, R20, UR8 ;  /* 0x00000008120e7e2b */ /* 0x000fd00008000014 */
[----:B------:R-:W-:-:S08]  /*1400*/  DADD R22, -R14, UR8 ;  /* 0x000000080e167e29 */ /* 0x000fd00008000100 */
[----:B------:R-:W-:Y:S02]  /*1410*/  DFMA R20, R18, R20, R22 ;  /* 0x000000141214722b */ /* 0x000fe40000000016 */
[C---:B------:R-:W-:Y:S02]  /*1420*/  DMUL R18, R12.reuse, R26 ;  /* 0x0000001a0c127228 */ /* 0x040fe40000000000 */
[----:B------:R-:W-:-:S04]  /*1430*/  DFMA R22, R12, R12, -R26 ;  /* 0x0000000c0c16722b */ /* 0x000fc8000000081a */
[----:B------:R-:W-:Y:S01]  /*1440*/  DADD R20, R20, -UR6 ;  /* 0x8000000614147e29 */ /* 0x000fe20008000000 */
[----:B------:R-:W-:Y:S01]  /*1450*/  UMOV UR6, 0x0 ;  /* 0x0000000000067882 */ /* 0x000fe20000000000 */
[C---:B------:R-:W-:Y:S01]  /*1460*/  DFMA R28, R12.reuse, R26, -R18 ;  /* 0x0000001a0c1c722b */ /* 0x040fe20000000812 */
[----:B------:R-:W-:Y:S01]  /*1470*/  UMOV UR7, 0x3ff00000 ;  /* 0x3ff0000000077882 */ /* 0x000fe20000000000 */
[----:B------:R-:W-:-:S04]  /*1480*/  DFMA R22, R12, R24, R22 ;  /* 0x000000180c16722b */ /* 0x000fc80000000016 */
[----:B------:R-:W-:Y:S02]  /*1490*/  DADD R24, R14, R20 ;  /* 0x000000000e187229 */ /* 0x000fe40000000014 */
[----:B------:R-:W-:-:S06]  /*14a0*/  DFMA R28, R16, R26, R28 ;  /* 0x0000001a101c722b */ /* 0x000fcc000000001c */
[----:B------:R-:W-:Y:S02]  /*14b0*/  DMUL R26, R24, R18 ;  /* 0x00000012181a7228 */ /* 0x000fe40000000000 */
[----:B------:R-:W-:Y:S02]  /*14c0*/  DFMA R22, R12, R22, R28 ;  /* 0x000000160c16722b */ /* 0x000fe4000000001c */
[----:B------:R-:W-:-:S04]  /*14d0*/  DADD R28, R14, -R24 ;  /* 0x000000000e1c7229 */ /* 0x000fc80000000818 */
[----:B------:R-:W-:-:S04]  /*14e0*/  DFMA R14, R24, R18, -R26 ;  /* 0x00000012180e722b */ /* 0x000fc8000000081a */
[----:B------:R-:W-:-:S04]  /*14f0*/  DADD R28, R20, R28 ;  /* 0x00000000141c7229 */ /* 0x000fc8000000001c */
[----:B------:R-:W-:-:S08]  /*1500*/  DFMA R14, R24, R22, R14 ;  /* 0x00000016180e722b */ /* 0x000fd0000000000e */
[----:B------:R-:W-:-:S08]  /*1510*/  DFMA R28, R28, R18, R14 ;  /* 0x000000121c1c722b */ /* 0x000fd0000000000e */
[----:B------:R-:W-:-:S08]  /*1520*/  DADD R18, R26, R28 ;  /* 0x000000001a127229 */ /* 0x000fd0000000001c */
[--C-:B------:R-:W-:Y:S02]  /*1530*/  DADD R14, R12, R18.reuse ;  /* 0x000000000c0e7229 */ /* 0x100fe40000000012 */
[----:B------:R-:W-:-:S06]  /*1540*/  DADD R26, R26, -R18 ;  /* 0x000000001a1a7229 */ /* 0x000fcc0000000812 */
[----:B------:R-:W-:Y:S02]  /*1550*/  DADD R12, R12, -R14 ;  /* 0x000000000c0c7229 */ /* 0x000fe4000000080e */
[----:B------:R-:W-:-:S06]  /*1560*/  DADD R26, R28, R26 ;  /* 0x000000001c1a7229 */ /* 0x000fcc000000001a */
[----:B------:R-:W-:-:S08]  /*1570*/  DADD R12, R18, R12 ;  /* 0x00000000120c7229 */ /* 0x000fd0000000000c */
[----:B------:R-:W-:-:S08]  /*1580*/  DADD R12, R26, R12 ;  /* 0x000000001a0c7229 */ /* 0x000fd0000000000c */
[----:B------:R-:W-:Y:S01]  /*1590*/  DADD R20, R16, R12 ;  /* 0x0000000010147229 */ /* 0x000fe2000000000c */
[----:B------:R-:W-:Y:S02]  /*15a0*/  IMAD.MOV.U32 R16, RZ, RZ, -0x105c611 ;  /* 0xfefa39efff107424 */ /* 0x000fe400078e00ff */
[----:B------:R-:W-:Y:S02]  /*15b0*/  IMAD.MOV.U32 R17, RZ, RZ, 0x3fe62e42 ;  /* 0x3fe62e42ff117424 */ /* 0x000fe400078e00ff */
[----:B------:R-:W-:-:S03]  /*15c0*/  IMAD.MOV.U32 R12, RZ, RZ, -0x105c611 ;  /* 0xfefa39efff0c7424 */ /* 0x000fc600078e00ff */
[----:B------:R-:W-:Y:S01]  /*15d0*/  DADD R18, R14, R20 ;  /* 0x000000000e127229 */ /* 0x000fe20000000014 */
[----:B------:R-:W-:-:S07]  /*15e0*/  IMAD.MOV.U32 R13, RZ, RZ, 0x3fe62e42 ;  /* 0x3fe62e42ff0d7424 */ /* 0x000fce00078e00ff */
[--C-:B------:R-:W-:Y:S02]  /*15f0*/  DFMA R16, R16, UR6, R18.reuse ;  /* 0x0000000610107c2b */ /* 0x100fe40008000012 */
[----:B------:R-:W-:-:S06]  /*1600*/  DADD R14, R14, -R18 ;  /* 0x000000000e0e7229 */ /* 0x000fcc0000000812 */
[----:B------:R-:W-:Y:S02]  /*1610*/  DFMA R22, -R12, 1, R16 ;  /* 0x3ff000000c16782b */ /* 0x000fe40000000110 */
[----:B------:R-:W-:Y:S01]  /*1620*/  DADD R14, R20, R14 ;  /* 0x00000000140e7229 */ /* 0x000fe2000000000e */
[----:B------:R-:W-:Y:S02]  /*1630*/  IMAD.MOV.U32 R20, RZ, RZ, 0x3b39803f ;  /* 0x3b39803fff147424 */ /* 0x000fe400078e00ff */
[----:B------:R-:W-:-:S03]  /*1640*/  IMAD.MOV.U32 R21, RZ, RZ, 0x3c7abc9e ;  /* 0x3c7abc9eff157424 */ /* 0x000fc600078e00ff */
[----:B------:R-:W-:-:S08]  /*1650*/  DADD R22, -R18, R22 ;  /* 0x0000000012167229 */ /* 0x000fd00000000116 */
[----:B------:R-:W-:-:S08]  /*1660*/  DADD R14, R14, -R22 ;  /* 0x000000000e0e7229 */ /* 0x000fd00000000816 */
[----:B------:R-:W-:Y:S01]  /*1670*/  DFMA R20, R20, UR6, R14 ;  /* 0x0000000614147c2b */ /* 0x000fe2000800000e */
[----:B------:R-:W-:Y:S01]  /*1680*/  UMOV UR6, 0x3b39803f ;  /* 0x3b39803f00067882 */ /* 0x000fe20000000000 */
[C---:B------:R-:W-:Y:S01]  /*1690*/  IMAD.SHL.U32 R15, R33.reuse, 0x2, RZ ;  /* 0x00000002210f7824 */ /* 0x040fe200078e00ff */
[----:B------:R-:W-:Y:S01]  /*16a0*/  LOP3.LUT R14, R33, 0xff0fffff, RZ, 0xc0, !PT ;  /* 0xff0fffff210e7812 */ /* 0x000fe200078ec0ff */
[----:B------:R-:W-:-:S03]  /*16b0*/  UMOV UR7, 0x3c7abc9e ;  /* 0x3c7abc9e00077882 */ /* 0x000fc60000000000 */
[----:B------:R-:W-:Y:S01]  /*16c0*/  ISETP.GT.U32.AND P0, PT, R15, -0x2000001, PT ;  /* 0xfdffffff0f00780c */ /* 0x000fe20003f04070 */
[----:B------:R-:W-:-:S03]  /*16d0*/  DADD R18, R16, R20 ;  /* 0x0000000010127229 */ /* 0x000fc60000000014 */
[----:B------:R-:W-:-:S05]  /*16e0*/  SEL R33, R14, R33, P0 ;  /* 0x000000210e217207 */ /* 0x000fca0000000000 */
[----:B------:R-:W-:Y:S02]  /*16f0*/  DADD R16, R16, -R18 ;  /* 0x0000000010107229 */ /* 0x000fe40000000812 */
[----:B------:R-:W-:-:S06]  /*1700*/  DMUL R14, R18, R32 ;  /* 0x00000020120e7228 */ /* 0x000fcc0000000000 */
[----:B------:R-:W-:Y:S02]  /*1710*/  DADD R20, R20, R16 ;  /* 0x0000000014147229 */ /* 0x000fe40000000010 */
[----:B------:R-:W-:-:S08]  /*1720*/  DFMA R18, R18, R32, -R14 ;  /* 0x000000201212722b */ /* 0x000fd0000000080e */
[----:B------:R-:W-:Y:S01]  /*1730*/  DFMA R20, R20, R32, R18 ;  /* 0x000000201414722b */ /* 0x000fe20000000012 */
[----:B------:R-:W-:Y:S02]  /*1740*/  IMAD.MOV.U32 R18, RZ, RZ, 0x652b82fe ;  /* 0x652b82feff127424 */ /* 0x000fe400078e00ff */
[----:B------:R-:W-:-:S05]  /*1750*/  IMAD.MOV.U32 R19, RZ, RZ, 0x3ff71547 ;  /* 0x3ff71547ff137424 */ /* 0x000fca00078e00ff */
[----:B------:R-:W-:-:S08]  /*1760*/  DADD R16, R14, R20 ;  /* 0x000000000e107229 */ /* 0x000fd00000000014 */
[----:B------:R-:W-:Y:S02]  /*1770*/  DFMA R18, R16, R18, 6.75539944105574400000e+15 ;  /* 0x433800001012742b */ /* 0x000fe40000000012 */
[----:B------:R-:W-:Y:S01]  /*1780*/  FSETP.GEU.AND P0, PT, |R17|, 4.1917929649353027344, PT ;  /* 0x4086232b1100780b */ /* 0x000fe20003f0e200 */
[----:B------:R-:W-:-:S05]  /*1790*/  DADD R14, R14, -R16 ;  /* 0x000000000e0e7229 */ /* 0x000fca0000000810 */
[----:B------:R-:W-:-:S03]  /*17a0*/  DADD R22, R18, -6.75539944105574400000e+15 ;  /* 0xc338000012167429 */ /* 0x000fc60000000000 */
[----:B------:R-:W-:-:S05]  /*17b0*/  DADD R20, R20, R14 ;  /* 0x0000000014147229 */ /* 0x000fca000000000e */
[----:B------:R-:W-:-:S08]  /*17c0*/  DFMA R12, R22, -R12, R16 ;  /* 0x8000000c160c722b */ /* 0x000fd00000000010 */
[----:B------:R-:W-:Y:S01]  /*17d0*/  DFMA R12, R22, -UR6, R12 ;  /* 0x80000006160c7c2b */ /* 0x000fe2000800000c */
[----:B------:R-:W-:Y:S01]  /*17e0*/  UMOV UR6, 0x69ce2bdf ;  /* 0x69ce2bdf00067882 */ /* 0x000fe20000000000 */
[----:B------:R-:W-:Y:S01]  /*17f0*/  MOV R22, 0xfca213ea ;  /* 0xfca213ea00167802 */ /* 0x000fe20000000f00 */
[----:B------:R-:W-:Y:S01]  /*1800*/  IMAD.MOV.U32 R23, RZ, RZ, 0x3e928af3 ;  /* 0x3e928af3ff177424 */ /* 0x000fe200078e00ff */
[----:B------:R-:W-:-:S05]  /*1810*/  UMOV UR7, 0x3e5ade15 ;  /* 0x3e5ade1500077882 */ /* 0x000fca0000000000 */
[----:B------:R-:W-:Y:S01]  /*1820*/  DFMA R22, R12, UR6, R22 ;  /* 0x000000060c167c2b */ /* 0x000fe20008000016 */
[----:B------:R-:W-:Y:S01]  /*1830*/  UMOV UR6, 0x62401315 ;  /* 0x6240131500067882 */ /* 0x000fe20000000000 */
[----:B------:R-:W-:-:S06]  /*1840*/  UMOV UR7, 0x3ec71dee ;  /* 0x3ec71dee00077882 */ /* 0x000fcc0000000000 */
[----:B------:R-:W-:Y:S01]  /*1850*/  DFMA R22, R12, R22, UR6 ;  /* 0x000000060c167e2b */ /* 0x000fe20008000016 */
        /* <DEDUP_REMOVED lines=20> */
[----:B------:R-:W-:-:S08]  /*19a0*/  DFMA R22, R12, R22, UR6 ;  /* 0x000000060c167e2b */ /* 0x000fd00008000016 */
[----:B------:R-:W-:-:S08]  /*19b0*/  DFMA R22, R12, R22, 1 ;  /* 0x3ff000000c16742b */ /* 0x000fd00000000016 */
[----:B------:R-:W-:-:S10]  /*19c0*/  DFMA R12, R12, R22, 1 ;  /* 0x3ff000000c0c742b */ /* 0x000fd40000000016 */
[----:B------:R-:W-:Y:S02]  /*19d0*/  IMAD R15, R18, 0x100000, R13 ;  /* 0x00100000120f7824 */ /* 0x000fe400078e020d */
[----:B------:R-:W-:Y:S01]  /*19e0*/  IMAD.MOV.U32 R14, RZ, RZ, R12 ;  /* 0x000000ffff0e7224 */ /* 0x000fe200078e000c */
[----:B------:R-:W-:Y:S06]  /*19f0*/  @!P0 BRA `(.L_x_21) ;  /* 0x0000000000308947 */ /* 0x000fec0003800000 */
[----:B------:R-:W-:Y:S01]  /*1a00*/  FSETP.GEU.AND P1, PT, |R17|, 4.2275390625, PT ;  /* 0x408748001100780b */ /* 0x000fe20003f2e200 */
[C---:B------:R-:W-:Y:S02]  /*1a10*/  DADD R22, R16.reuse, +INF ;  /* 0x7ff0000010167429 */ /* 0x040fe40000000000 */
[----:B------:R-:W-:-:S08]  /*1a20*/  DSETP.GEU.AND P0, PT, R16, RZ, PT ;  /* 0x000000ff1000722a */ /* 0x000fd00003f0e000 */
[----:B------:R-:W-:Y:S02]  /*1a30*/  FSEL R15, R23, RZ, P0 ;  /* 0x000000ff170f7208 */ /* 0x000fe40000000000 */
[----:B------:R-:W-:-:S04]  /*1a40*/  @!P1 LEA.HI R14, R18, R18, RZ, 0x1 ;  /* 0x00000012120e9211 */ /* 0x000fc800078f08ff */
[----:B------:R-:W-:Y:S02]  /*1a50*/  @!P1 SHF.R.S32.HI R17, RZ, 0x1, R14 ;  /* 0x00000001ff119819 */ /* 0x000fe4000001140e */
[----:B------:R-:W-:-:S03]  /*1a60*/  FSEL R14, R22, RZ, P0 ;  /* 0x000000ff160e7208 */ /* 0x000fc60000000000 */
[----:B------:R-:W-:Y:S02]  /*1a70*/  @!P1 IMAD.IADD R16, R18, 0x1, -R17 ;  /* 0x0000000112109824 */ /* 0x000fe400078e0a11 */
[----:B------:R-:W-:-:S03]  /*1a80*/  @!P1 IMAD R13, R17, 0x100000, R13 ;  /* 0x00100000110d9824 */ /* 0x000fc600078e020d */
[----:B------:R-:W-:Y:S01]  /*1a90*/  @!P1 LEA R17, R16, 0x3ff00000, 0x14 ;  /* 0x3ff0000010119811 */ /* 0x000fe200078ea0ff */
[----:B------:R-:W-:-:S06]  /*1aa0*/  @!P1 IMAD.MOV.U32 R16, RZ, RZ, RZ ;  /* 0x000000ffff109224 */ /* 0x000fcc00078e00ff */
[----:B------:R-:W-:-:S11]  /*1ab0*/  @!P1 DMUL R14, R12, R16 ;  /* 0x000000100c0e9228 */ /* 0x000fd60000000000 */
.L_x_21:
[----:B------:R-:W-:Y:S01]  /*1ac0*/  DFMA R20, R20, R14, R14 ;  /* 0x0000000e1414722b */ /* 0x000fe2000000000e */
[----:B------:R-:W-:Y:S01]  /*1ad0*/  IMAD.MOV.U32 R12, RZ, RZ, R0 ;  /* 0x000000ffff0c7224 */ /* 0x000fe200078e0000 */
[----:B------:R-:W-:Y:S01]  /*1ae0*/  DSETP.NEU.AND P0, PT, |R14|, +INF , PT ;  /* 0x7ff000000e00742a */ /* 0x000fe20003f0d200 */
[----:B------:R-:W-:-:S07]  /*1af0*/  IMAD.MOV.U32 R13, RZ, RZ, 0x0 ;  /* 0x00000000ff0d7424 */ /* 0x000fce00078e00ff */
[----:B------:R-:W-:Y:S02]  /*1b00*/  FSEL R14, R14, R20, !P0 ;  /* 0x000000140e0e7208 */ /* 0x000fe40004000000 */
[----:B------:R-:W-:Y:S01]  /*1b10*/  FSEL R15, R15, R21, !P0 ;  /* 0x000000150f0f7208 */ /* 0x000fe20004000000 */
[----:B------:R-:W-:Y:S06]  /*1b20*/  RET.REL.NODEC R12 `(_Z16tanh_impl_KernelPdS_i) ;  /* 0xffffffe40c347950 */ /* 0x000fec0003c3ffff */
.L_x_22:
[----:B------:R-:W-:-:S00]  /*1b30*/  BRA `(.L_x_22) ;  /* 0xfffffffc00fc7947 */ /* 0x000fc0000383ffff */
[----:B------:R-:W-:-:S00]  /*1b40*/  NOP ;  /* 0x0000000000007918 */ /* 0x000fc00000000000 */
        /* <DEDUP_REMOVED lines=11> */
.L_x_24:


//--------------------- .nv.shared.reserved.0     --------------------------
	.section	.nv.shared.reserved.0,"aw",@nobits
	.weak		__nv_reservedSMEM_offset_0_alias
	.size		__nv_reservedSMEM_offset_0_alias, 0, 64
	.other		__nv_reservedSMEM_offset_0_alias,@"STO_CUDA_RESERVED_SHARED STV_DEFAULT"
__nv_reservedSMEM_offset_0_alias:
	.zero		0
	.zero		64


//--------------------- .nv.constant0._Z16tanh_impl_KernelPdS_i --------------------------
	.section	.nv.constant0._Z16tanh_impl_KernelPdS_i,"a",@progbits
	.sectionflags	@""
	.align	4
.nv.constant0._Z16tanh_impl_KernelPdS_i:
	.zero		916


//--------------------- SYMBOLS --------------------------

	.type		.nv.reservedSmem.offset0,@object
	.size		.nv.reservedSmem.offset0,0x4
